//
// Generated by NVIDIA NVVM Compiler
//
// Compiler Build ID: CL-36424714
// Cuda compilation tools, release 13.0, V13.0.88
// Based on NVVM 20.0.0
//

.version 9.0
.target sm_100
.address_size 64

	// .globl	_Z9sdsKernelPcS_iiPiPb
.global .align 4 .b8 precalc_xorwow_matrix[102400];
.global .align 4 .b8 precalc_xorwow_offset_matrix[102400];
.global .align 4 .b8 mrg32k3aM1[2304];
.global .align 4 .b8 mrg32k3aM2[2304];
.global .align 4 .b8 mrg32k3aM1SubSeq[2016];
.global .align 4 .b8 mrg32k3aM2SubSeq[2016];
.global .align 4 .b8 mrg32k3aM1Seq[2304];
.global .align 4 .b8 mrg32k3aM2Seq[2304];
.const .align 8 .b8 __cr_lgamma_table[72];

.visible .entry _Z9sdsKernelPcS_iiPiPb(
	.param .u64 .ptr .align 1 _Z9sdsKernelPcS_iiPiPb_param_0,
	.param .u64 .ptr .align 1 _Z9sdsKernelPcS_iiPiPb_param_1,
	.param .u32 _Z9sdsKernelPcS_iiPiPb_param_2,
	.param .u32 _Z9sdsKernelPcS_iiPiPb_param_3,
	.param .u64 .ptr .align 1 _Z9sdsKernelPcS_iiPiPb_param_4,
	.param .u64 .ptr .align 1 _Z9sdsKernelPcS_iiPiPb_param_5
)
{
	.local .align 8 .b8 	__local_depot0[48];
	.reg .b64 	%SP;
	.reg .b64 	%SPL;
	.reg .pred 	%p<74>;
	.reg .b16 	%rs<10>;
	.reg .b32 	%r<1343>;
	.reg .b32 	%f<24>;
	.reg .b64 	%rd<57>;

	mov.u64 	%SPL, __local_depot0;
	ld.param.u64 	%rd15, [_Z9sdsKernelPcS_iiPiPb_param_0];
	ld.param.u64 	%rd16, [_Z9sdsKernelPcS_iiPiPb_param_1];
	ld.param.u64 	%rd17, [_Z9sdsKernelPcS_iiPiPb_param_4];
	ld.param.u64 	%rd18, [_Z9sdsKernelPcS_iiPiPb_param_5];
	cvta.to.global.u64 	%rd1, %rd16;
	cvta.to.global.u64 	%rd2, %rd15;
	cvta.to.global.u64 	%rd3, %rd18;
	cvta.to.global.u64 	%rd4, %rd17;
	add.u64 	%rd5, %SPL, 0;
	mov.u32 	%r598, %ctaid.x;
	mov.u32 	%r599, %ntid.x;
	mov.u32 	%r600, %tid.x;
	mad.lo.s32 	%r601, %r598, %r599, %r600;
	// begin inline asm
	mov.u64 	%rd14, %clock64;
	// end inline asm
	cvt.s64.s32 	%rd6, %r601;
	cvt.u32.u64 	%r602, %rd14;
	xor.b32  	%r603, %r602, -1429050551;
	mul.lo.s32 	%r604, %r603, 1099087573;
	{ .reg .b32 tmp; mov.b64 {tmp, %r605}, %rd14; }
	xor.b32  	%r606, %r605, -136515619;
	mul.lo.s32 	%r607, %r606, -1703105765;
	add.s32 	%r608, %r604, %r607;
	add.s32 	%r1336, %r608, 6615241;
	add.s32 	%r1051, %r604, 123456789;
	st.local.v2.u32 	[%rd5], {%r1336, %r1051};
	xor.b32  	%r1050, %r604, 362436069;
	add.s32 	%r1049, %r607, 521288629;
	st.local.v2.u32 	[%rd5+8], {%r1050, %r1049};
	xor.b32  	%r1048, %r607, 88675123;
	add.s32 	%r1047, %r604, 5783321;
	st.local.v2.u32 	[%rd5+16], {%r1048, %r1047};
	setp.eq.s32 	%p3, %r601, 0;
	@%p3 bra 	$L__BB0_115;
	mov.b32 	%r1034, 0;
	mov.u64 	%rd56, %rd6;
$L__BB0_2:
	mov.u64 	%rd7, %rd56;
	and.b64  	%rd20, %rd7, 3;
	setp.eq.s64 	%p4, %rd20, 0;
	@%p4 bra 	$L__BB0_114;
	mul.wide.u32 	%rd21, %r1034, 3200;
	mov.u64 	%rd22, precalc_xorwow_matrix;
	add.s64 	%rd8, %rd22, %rd21;
	mov.b32 	%r1047, 0;
	mov.u32 	%r1048, %r1047;
	mov.u32 	%r1049, %r1047;
	mov.u32 	%r1050, %r1047;
	mov.u32 	%r1051, %r1047;
	mov.u32 	%r1040, %r1047;
$L__BB0_4:
	mul.wide.u32 	%rd23, %r1040, 4;
	add.s64 	%rd24, %rd5, %rd23;
	ld.local.u32 	%r19, [%rd24+4];
	shl.b32 	%r20, %r1040, 5;
	mov.b32 	%r1046, 0;
$L__BB0_5:
	.pragma "nounroll";
	shr.u32 	%r612, %r19, %r1046;
	and.b32  	%r613, %r612, 1;
	setp.eq.b32 	%p5, %r613, 1;
	not.pred 	%p6, %p5;
	add.s32 	%r614, %r20, %r1046;
	mul.lo.s32 	%r615, %r614, 5;
	mul.wide.u32 	%rd25, %r615, 4;
	add.s64 	%rd9, %rd8, %rd25;
	@%p6 bra 	$L__BB0_7;
	ld.global.u32 	%r616, [%rd9];
	xor.b32  	%r1051, %r1051, %r616;
	ld.global.u32 	%r617, [%rd9+4];
	xor.b32  	%r1050, %r1050, %r617;
	ld.global.u32 	%r618, [%rd9+8];
	xor.b32  	%r1049, %r1049, %r618;
	ld.global.u32 	%r619, [%rd9+12];
	xor.b32  	%r1048, %r1048, %r619;
	ld.global.u32 	%r620, [%rd9+16];
	xor.b32  	%r1047, %r1047, %r620;
$L__BB0_7:
	and.b32  	%r622, %r612, 2;
	setp.eq.s32 	%p7, %r622, 0;
	@%p7 bra 	$L__BB0_9;
	ld.global.u32 	%r623, [%rd9+20];
	xor.b32  	%r1051, %r1051, %r623;
	ld.global.u32 	%r624, [%rd9+24];
	xor.b32  	%r1050, %r1050, %r624;
	ld.global.u32 	%r625, [%rd9+28];
	xor.b32  	%r1049, %r1049, %r625;
	ld.global.u32 	%r626, [%rd9+32];
	xor.b32  	%r1048, %r1048, %r626;
	ld.global.u32 	%r627, [%rd9+36];
	xor.b32  	%r1047, %r1047, %r627;
$L__BB0_9:
	and.b32  	%r629, %r612, 4;
	setp.eq.s32 	%p8, %r629, 0;
	@%p8 bra 	$L__BB0_11;
	ld.global.u32 	%r630, [%rd9+40];
	xor.b32  	%r1051, %r1051, %r630;
	ld.global.u32 	%r631, [%rd9+44];
	xor.b32  	%r1050, %r1050, %r631;
	ld.global.u32 	%r632, [%rd9+48];
	xor.b32  	%r1049, %r1049, %r632;
	ld.global.u32 	%r633, [%rd9+52];
	xor.b32  	%r1048, %r1048, %r633;
	ld.global.u32 	%r634, [%rd9+56];
	xor.b32  	%r1047, %r1047, %r634;
$L__BB0_11:
	and.b32  	%r636, %r612, 8;
	setp.eq.s32 	%p9, %r636, 0;
	@%p9 bra 	$L__BB0_13;
	ld.global.u32 	%r637, [%rd9+60];
	xor.b32  	%r1051, %r1051, %r637;
	ld.global.u32 	%r638, [%rd9+64];
	xor.b32  	%r1050, %r1050, %r638;
	ld.global.u32 	%r639, [%rd9+68];
	xor.b32  	%r1049, %r1049, %r639;
	ld.global.u32 	%r640, [%rd9+72];
	xor.b32  	%r1048, %r1048, %r640;
	ld.global.u32 	%r641, [%rd9+76];
	xor.b32  	%r1047, %r1047, %r641;
$L__BB0_13:
	and.b32  	%r643, %r612, 16;
	setp.eq.s32 	%p10, %r643, 0;
	@%p10 bra 	$L__BB0_15;
	ld.global.u32 	%r644, [%rd9+80];
	xor.b32  	%r1051, %r1051, %r644;
	ld.global.u32 	%r645, [%rd9+84];
	xor.b32  	%r1050, %r1050, %r645;
	ld.global.u32 	%r646, [%rd9+88];
	xor.b32  	%r1049, %r1049, %r646;
	ld.global.u32 	%r647, [%rd9+92];
	xor.b32  	%r1048, %r1048, %r647;
	ld.global.u32 	%r648, [%rd9+96];
	xor.b32  	%r1047, %r1047, %r648;
$L__BB0_15:
	and.b32  	%r650, %r612, 32;
	setp.eq.s32 	%p11, %r650, 0;
	@%p11 bra 	$L__BB0_17;
	ld.global.u32 	%r651, [%rd9+100];
	xor.b32  	%r1051, %r1051, %r651;
	ld.global.u32 	%r652, [%rd9+104];
	xor.b32  	%r1050, %r1050, %r652;
	ld.global.u32 	%r653, [%rd9+108];
	xor.b32  	%r1049, %r1049, %r653;
	ld.global.u32 	%r654, [%rd9+112];
	xor.b32  	%r1048, %r1048, %r654;
	ld.global.u32 	%r655, [%rd9+116];
	xor.b32  	%r1047, %r1047, %r655;
$L__BB0_17:
	and.b32  	%r657, %r612, 64;
	setp.eq.s32 	%p12, %r657, 0;
	@%p12 bra 	$L__BB0_19;
	ld.global.u32 	%r658, [%rd9+120];
	xor.b32  	%r1051, %r1051, %r658;
	ld.global.u32 	%r659, [%rd9+124];
	xor.b32  	%r1050, %r1050, %r659;
	ld.global.u32 	%r660, [%rd9+128];
	xor.b32  	%r1049, %r1049, %r660;
	ld.global.u32 	%r661, [%rd9+132];
	xor.b32  	%r1048, %r1048, %r661;
	ld.global.u32 	%r662, [%rd9+136];
	xor.b32  	%r1047, %r1047, %r662;
$L__BB0_19:
	and.b32  	%r664, %r612, 128;
	setp.eq.s32 	%p13, %r664, 0;
	@%p13 bra 	$L__BB0_21;
	ld.global.u32 	%r665, [%rd9+140];
	xor.b32  	%r1051, %r1051, %r665;
	ld.global.u32 	%r666, [%rd9+144];
	xor.b32  	%r1050, %r1050, %r666;
	ld.global.u32 	%r667, [%rd9+148];
	xor.b32  	%r1049, %r1049, %r667;
	ld.global.u32 	%r668, [%rd9+152];
	xor.b32  	%r1048, %r1048, %r668;
	ld.global.u32 	%r669, [%rd9+156];
	xor.b32  	%r1047, %r1047, %r669;
$L__BB0_21:
	and.b32  	%r671, %r612, 256;
	setp.eq.s32 	%p14, %r671, 0;
	@%p14 bra 	$L__BB0_23;
	ld.global.u32 	%r672, [%rd9+160];
	xor.b32  	%r1051, %r1051, %r672;
	ld.global.u32 	%r673, [%rd9+164];
	xor.b32  	%r1050, %r1050, %r673;
	ld.global.u32 	%r674, [%rd9+168];
	xor.b32  	%r1049, %r1049, %r674;
	ld.global.u32 	%r675, [%rd9+172];
	xor.b32  	%r1048, %r1048, %r675;
	ld.global.u32 	%r676, [%rd9+176];
	xor.b32  	%r1047, %r1047, %r676;
$L__BB0_23:
	and.b32  	%r678, %r612, 512;
	setp.eq.s32 	%p15, %r678, 0;
	@%p15 bra 	$L__BB0_25;
	ld.global.u32 	%r679, [%rd9+180];
	xor.b32  	%r1051, %r1051, %r679;
	ld.global.u32 	%r680, [%rd9+184];
	xor.b32  	%r1050, %r1050, %r680;
	ld.global.u32 	%r681, [%rd9+188];
	xor.b32  	%r1049, %r1049, %r681;
	ld.global.u32 	%r682, [%rd9+192];
	xor.b32  	%r1048, %r1048, %r682;
	ld.global.u32 	%r683, [%rd9+196];
	xor.b32  	%r1047, %r1047, %r683;
$L__BB0_25:
	and.b32  	%r685, %r612, 1024;
	setp.eq.s32 	%p16, %r685, 0;
	@%p16 bra 	$L__BB0_27;
	ld.global.u32 	%r686, [%rd9+200];
	xor.b32  	%r1051, %r1051, %r686;
	ld.global.u32 	%r687, [%rd9+204];
	xor.b32  	%r1050, %r1050, %r687;
	ld.global.u32 	%r688, [%rd9+208];
	xor.b32  	%r1049, %r1049, %r688;
	ld.global.u32 	%r689, [%rd9+212];
	xor.b32  	%r1048, %r1048, %r689;
	ld.global.u32 	%r690, [%rd9+216];
	xor.b32  	%r1047, %r1047, %r690;
$L__BB0_27:
	and.b32  	%r692, %r612, 2048;
	setp.eq.s32 	%p17, %r692, 0;
	@%p17 bra 	$L__BB0_29;
	ld.global.u32 	%r693, [%rd9+220];
	xor.b32  	%r1051, %r1051, %r693;
	ld.global.u32 	%r694, [%rd9+224];
	xor.b32  	%r1050, %r1050, %r694;
	ld.global.u32 	%r695, [%rd9+228];
	xor.b32  	%r1049, %r1049, %r695;
	ld.global.u32 	%r696, [%rd9+232];
	xor.b32  	%r1048, %r1048, %r696;
	ld.global.u32 	%r697, [%rd9+236];
	xor.b32  	%r1047, %r1047, %r697;
$L__BB0_29:
	and.b32  	%r699, %r612, 4096;
	setp.eq.s32 	%p18, %r699, 0;
	@%p18 bra 	$L__BB0_31;
	ld.global.u32 	%r700, [%rd9+240];
	xor.b32  	%r1051, %r1051, %r700;
	ld.global.u32 	%r701, [%rd9+244];
	xor.b32  	%r1050, %r1050, %r701;
	ld.global.u32 	%r702, [%rd9+248];
	xor.b32  	%r1049, %r1049, %r702;
	ld.global.u32 	%r703, [%rd9+252];
	xor.b32  	%r1048, %r1048, %r703;
	ld.global.u32 	%r704, [%rd9+256];
	xor.b32  	%r1047, %r1047, %r704;
$L__BB0_31:
	and.b32  	%r706, %r612, 8192;
	setp.eq.s32 	%p19, %r706, 0;
	@%p19 bra 	$L__BB0_33;
	ld.global.u32 	%r707, [%rd9+260];
	xor.b32  	%r1051, %r1051, %r707;
	ld.global.u32 	%r708, [%rd9+264];
	xor.b32  	%r1050, %r1050, %r708;
	ld.global.u32 	%r709, [%rd9+268];
	xor.b32  	%r1049, %r1049, %r709;
	ld.global.u32 	%r710, [%rd9+272];
	xor.b32  	%r1048, %r1048, %r710;
	ld.global.u32 	%r711, [%rd9+276];
	xor.b32  	%r1047, %r1047, %r711;
$L__BB0_33:
	and.b32  	%r713, %r612, 16384;
	setp.eq.s32 	%p20, %r713, 0;
	@%p20 bra 	$L__BB0_35;
	ld.global.u32 	%r714, [%rd9+280];
	xor.b32  	%r1051, %r1051, %r714;
	ld.global.u32 	%r715, [%rd9+284];
	xor.b32  	%r1050, %r1050, %r715;
	ld.global.u32 	%r716, [%rd9+288];
	xor.b32  	%r1049, %r1049, %r716;
	ld.global.u32 	%r717, [%rd9+292];
	xor.b32  	%r1048, %r1048, %r717;
	ld.global.u32 	%r718, [%rd9+296];
	xor.b32  	%r1047, %r1047, %r718;
$L__BB0_35:
	and.b32  	%r720, %r612, 32768;
	setp.eq.s32 	%p21, %r720, 0;
	@%p21 bra 	$L__BB0_37;
	ld.global.u32 	%r721, [%rd9+300];
	xor.b32  	%r1051, %r1051, %r721;
	ld.global.u32 	%r722, [%rd9+304];
	xor.b32  	%r1050, %r1050, %r722;
	ld.global.u32 	%r723, [%rd9+308];
	xor.b32  	%r1049, %r1049, %r723;
	ld.global.u32 	%r724, [%rd9+312];
	xor.b32  	%r1048, %r1048, %r724;
	ld.global.u32 	%r725, [%rd9+316];
	xor.b32  	%r1047, %r1047, %r725;
$L__BB0_37:
	add.s32 	%r1046, %r1046, 16;
	setp.ne.s32 	%p22, %r1046, 32;
	@%p22 bra 	$L__BB0_5;
	mad.lo.s32 	%r726, %r1040, -31, %r20;
	add.s32 	%r1040, %r726, 1;
	setp.ne.s32 	%p23, %r1040, 5;
	@%p23 bra 	$L__BB0_4;
	st.local.u32 	[%rd5+4], %r1051;
	st.local.v2.u32 	[%rd5+8], {%r1050, %r1049};
	st.local.v2.u32 	[%rd5+16], {%r1048, %r1047};
	and.b64  	%rd26, %rd7, 3;
	setp.eq.s64 	%p24, %rd26, 1;
	@%p24 bra 	$L__BB0_114;
	mov.b32 	%r1047, 0;
	mov.u32 	%r1048, %r1047;
	mov.u32 	%r1049, %r1047;
	mov.u32 	%r1050, %r1047;
	mov.u32 	%r1051, %r1047;
	mov.u32 	%r1132, %r1047;
$L__BB0_41:
	mul.wide.u32 	%rd27, %r1132, 4;
	add.s64 	%rd28, %rd5, %rd27;
	ld.local.u32 	%r195, [%rd28+4];
	shl.b32 	%r196, %r1132, 5;
	mov.b32 	%r1138, 0;
$L__BB0_42:
	.pragma "nounroll";
	shr.u32 	%r729, %r195, %r1138;
	and.b32  	%r730, %r729, 1;
	setp.eq.b32 	%p25, %r730, 1;
	not.pred 	%p26, %p25;
	add.s32 	%r731, %r196, %r1138;
	mul.lo.s32 	%r732, %r731, 5;
	mul.wide.u32 	%rd29, %r732, 4;
	add.s64 	%rd10, %rd8, %rd29;
	@%p26 bra 	$L__BB0_44;
	ld.global.u32 	%r733, [%rd10];
	xor.b32  	%r1051, %r1051, %r733;
	ld.global.u32 	%r734, [%rd10+4];
	xor.b32  	%r1050, %r1050, %r734;
	ld.global.u32 	%r735, [%rd10+8];
	xor.b32  	%r1049, %r1049, %r735;
	ld.global.u32 	%r736, [%rd10+12];
	xor.b32  	%r1048, %r1048, %r736;
	ld.global.u32 	%r737, [%rd10+16];
	xor.b32  	%r1047, %r1047, %r737;
$L__BB0_44:
	and.b32  	%r739, %r729, 2;
	setp.eq.s32 	%p27, %r739, 0;
	@%p27 bra 	$L__BB0_46;
	ld.global.u32 	%r740, [%rd10+20];
	xor.b32  	%r1051, %r1051, %r740;
	ld.global.u32 	%r741, [%rd10+24];
	xor.b32  	%r1050, %r1050, %r741;
	ld.global.u32 	%r742, [%rd10+28];
	xor.b32  	%r1049, %r1049, %r742;
	ld.global.u32 	%r743, [%rd10+32];
	xor.b32  	%r1048, %r1048, %r743;
	ld.global.u32 	%r744, [%rd10+36];
	xor.b32  	%r1047, %r1047, %r744;
$L__BB0_46:
	and.b32  	%r746, %r729, 4;
	setp.eq.s32 	%p28, %r746, 0;
	@%p28 bra 	$L__BB0_48;
	ld.global.u32 	%r747, [%rd10+40];
	xor.b32  	%r1051, %r1051, %r747;
	ld.global.u32 	%r748, [%rd10+44];
	xor.b32  	%r1050, %r1050, %r748;
	ld.global.u32 	%r749, [%rd10+48];
	xor.b32  	%r1049, %r1049, %r749;
	ld.global.u32 	%r750, [%rd10+52];
	xor.b32  	%r1048, %r1048, %r750;
	ld.global.u32 	%r751, [%rd10+56];
	xor.b32  	%r1047, %r1047, %r751;
$L__BB0_48:
	and.b32  	%r753, %r729, 8;
	setp.eq.s32 	%p29, %r753, 0;
	@%p29 bra 	$L__BB0_50;
	ld.global.u32 	%r754, [%rd10+60];
	xor.b32  	%r1051, %r1051, %r754;
	ld.global.u32 	%r755, [%rd10+64];
	xor.b32  	%r1050, %r1050, %r755;
	ld.global.u32 	%r756, [%rd10+68];
	xor.b32  	%r1049, %r1049, %r756;
	ld.global.u32 	%r757, [%rd10+72];
	xor.b32  	%r1048, %r1048, %r757;
	ld.global.u32 	%r758, [%rd10+76];
	xor.b32  	%r1047, %r1047, %r758;
$L__BB0_50:
	and.b32  	%r760, %r729, 16;
	setp.eq.s32 	%p30, %r760, 0;
	@%p30 bra 	$L__BB0_52;
	ld.global.u32 	%r761, [%rd10+80];
	xor.b32  	%r1051, %r1051, %r761;
	ld.global.u32 	%r762, [%rd10+84];
	xor.b32  	%r1050, %r1050, %r762;
	ld.global.u32 	%r763, [%rd10+88];
	xor.b32  	%r1049, %r1049, %r763;
	ld.global.u32 	%r764, [%rd10+92];
	xor.b32  	%r1048, %r1048, %r764;
	ld.global.u32 	%r765, [%rd10+96];
	xor.b32  	%r1047, %r1047, %r765;
$L__BB0_52:
	and.b32  	%r767, %r729, 32;
	setp.eq.s32 	%p31, %r767, 0;
	@%p31 bra 	$L__BB0_54;
	ld.global.u32 	%r768, [%rd10+100];
	xor.b32  	%r1051, %r1051, %r768;
	ld.global.u32 	%r769, [%rd10+104];
	xor.b32  	%r1050, %r1050, %r769;
	ld.global.u32 	%r770, [%rd10+108];
	xor.b32  	%r1049, %r1049, %r770;
	ld.global.u32 	%r771, [%rd10+112];
	xor.b32  	%r1048, %r1048, %r771;
	ld.global.u32 	%r772, [%rd10+116];
	xor.b32  	%r1047, %r1047, %r772;
$L__BB0_54:
	and.b32  	%r774, %r729, 64;
	setp.eq.s32 	%p32, %r774, 0;
	@%p32 bra 	$L__BB0_56;
	ld.global.u32 	%r775, [%rd10+120];
	xor.b32  	%r1051, %r1051, %r775;
	ld.global.u32 	%r776, [%rd10+124];
	xor.b32  	%r1050, %r1050, %r776;
	ld.global.u32 	%r777, [%rd10+128];
	xor.b32  	%r1049, %r1049, %r777;
	ld.global.u32 	%r778, [%rd10+132];
	xor.b32  	%r1048, %r1048, %r778;
	ld.global.u32 	%r779, [%rd10+136];
	xor.b32  	%r1047, %r1047, %r779;
$L__BB0_56:
	and.b32  	%r781, %r729, 128;
	setp.eq.s32 	%p33, %r781, 0;
	@%p33 bra 	$L__BB0_58;
	ld.global.u32 	%r782, [%rd10+140];
	xor.b32  	%r1051, %r1051, %r782;
	ld.global.u32 	%r783, [%rd10+144];
	xor.b32  	%r1050, %r1050, %r783;
	ld.global.u32 	%r784, [%rd10+148];
	xor.b32  	%r1049, %r1049, %r784;
	ld.global.u32 	%r785, [%rd10+152];
	xor.b32  	%r1048, %r1048, %r785;
	ld.global.u32 	%r786, [%rd10+156];
	xor.b32  	%r1047, %r1047, %r786;
$L__BB0_58:
	and.b32  	%r788, %r729, 256;
	setp.eq.s32 	%p34, %r788, 0;
	@%p34 bra 	$L__BB0_60;
	ld.global.u32 	%r789, [%rd10+160];
	xor.b32  	%r1051, %r1051, %r789;
	ld.global.u32 	%r790, [%rd10+164];
	xor.b32  	%r1050, %r1050, %r790;
	ld.global.u32 	%r791, [%rd10+168];
	xor.b32  	%r1049, %r1049, %r791;
	ld.global.u32 	%r792, [%rd10+172];
	xor.b32  	%r1048, %r1048, %r792;
	ld.global.u32 	%r793, [%rd10+176];
	xor.b32  	%r1047, %r1047, %r793;
$L__BB0_60:
	and.b32  	%r795, %r729, 512;
	setp.eq.s32 	%p35, %r795, 0;
	@%p35 bra 	$L__BB0_62;
	ld.global.u32 	%r796, [%rd10+180];
	xor.b32  	%r1051, %r1051, %r796;
	ld.global.u32 	%r797, [%rd10+184];
	xor.b32  	%r1050, %r1050, %r797;
	ld.global.u32 	%r798, [%rd10+188];
	xor.b32  	%r1049, %r1049, %r798;
	ld.global.u32 	%r799, [%rd10+192];
	xor.b32  	%r1048, %r1048, %r799;
	ld.global.u32 	%r800, [%rd10+196];
	xor.b32  	%r1047, %r1047, %r800;
$L__BB0_62:
	and.b32  	%r802, %r729, 1024;
	setp.eq.s32 	%p36, %r802, 0;
	@%p36 bra 	$L__BB0_64;
	ld.global.u32 	%r803, [%rd10+200];
	xor.b32  	%r1051, %r1051, %r803;
	ld.global.u32 	%r804, [%rd10+204];
	xor.b32  	%r1050, %r1050, %r804;
	ld.global.u32 	%r805, [%rd10+208];
	xor.b32  	%r1049, %r1049, %r805;
	ld.global.u32 	%r806, [%rd10+212];
	xor.b32  	%r1048, %r1048, %r806;
	ld.global.u32 	%r807, [%rd10+216];
	xor.b32  	%r1047, %r1047, %r807;
$L__BB0_64:
	and.b32  	%r809, %r729, 2048;
	setp.eq.s32 	%p37, %r809, 0;
	@%p37 bra 	$L__BB0_66;
	ld.global.u32 	%r810, [%rd10+220];
	xor.b32  	%r1051, %r1051, %r810;
	ld.global.u32 	%r811, [%rd10+224];
	xor.b32  	%r1050, %r1050, %r811;
	ld.global.u32 	%r812, [%rd10+228];
	xor.b32  	%r1049, %r1049, %r812;
	ld.global.u32 	%r813, [%rd10+232];
	xor.b32  	%r1048, %r1048, %r813;
	ld.global.u32 	%r814, [%rd10+236];
	xor.b32  	%r1047, %r1047, %r814;
$L__BB0_66:
	and.b32  	%r816, %r729, 4096;
	setp.eq.s32 	%p38, %r816, 0;
	@%p38 bra 	$L__BB0_68;
	ld.global.u32 	%r817, [%rd10+240];
	xor.b32  	%r1051, %r1051, %r817;
	ld.global.u32 	%r818, [%rd10+244];
	xor.b32  	%r1050, %r1050, %r818;
	ld.global.u32 	%r819, [%rd10+248];
	xor.b32  	%r1049, %r1049, %r819;
	ld.global.u32 	%r820, [%rd10+252];
	xor.b32  	%r1048, %r1048, %r820;
	ld.global.u32 	%r821, [%rd10+256];
	xor.b32  	%r1047, %r1047, %r821;
$L__BB0_68:
	and.b32  	%r823, %r729, 8192;
	setp.eq.s32 	%p39, %r823, 0;
	@%p39 bra 	$L__BB0_70;
	ld.global.u32 	%r824, [%rd10+260];
	xor.b32  	%r1051, %r1051, %r824;
	ld.global.u32 	%r825, [%rd10+264];
	xor.b32  	%r1050, %r1050, %r825;
	ld.global.u32 	%r826, [%rd10+268];
	xor.b32  	%r1049, %r1049, %r826;
	ld.global.u32 	%r827, [%rd10+272];
	xor.b32  	%r1048, %r1048, %r827;
	ld.global.u32 	%r828, [%rd10+276];
	xor.b32  	%r1047, %r1047, %r828;
$L__BB0_70:
	and.b32  	%r830, %r729, 16384;
	setp.eq.s32 	%p40, %r830, 0;
	@%p40 bra 	$L__BB0_72;
	ld.global.u32 	%r831, [%rd10+280];
	xor.b32  	%r1051, %r1051, %r831;
	ld.global.u32 	%r832, [%rd10+284];
	xor.b32  	%r1050, %r1050, %r832;
	ld.global.u32 	%r833, [%rd10+288];
	xor.b32  	%r1049, %r1049, %r833;
	ld.global.u32 	%r834, [%rd10+292];
	xor.b32  	%r1048, %r1048, %r834;
	ld.global.u32 	%r835, [%rd10+296];
	xor.b32  	%r1047, %r1047, %r835;
$L__BB0_72:
	and.b32  	%r837, %r729, 32768;
	setp.eq.s32 	%p41, %r837, 0;
	@%p41 bra 	$L__BB0_74;
	ld.global.u32 	%r838, [%rd10+300];
	xor.b32  	%r1051, %r1051, %r838;
	ld.global.u32 	%r839, [%rd10+304];
	xor.b32  	%r1050, %r1050, %r839;
	ld.global.u32 	%r840, [%rd10+308];
	xor.b32  	%r1049, %r1049, %r840;
	ld.global.u32 	%r841, [%rd10+312];
	xor.b32  	%r1048, %r1048, %r841;
	ld.global.u32 	%r842, [%rd10+316];
	xor.b32  	%r1047, %r1047, %r842;
$L__BB0_74:
	add.s32 	%r1138, %r1138, 16;
	setp.ne.s32 	%p42, %r1138, 32;
	@%p42 bra 	$L__BB0_42;
	mad.lo.s32 	%r843, %r1132, -31, %r196;
	add.s32 	%r1132, %r843, 1;
	setp.ne.s32 	%p43, %r1132, 5;
	@%p43 bra 	$L__BB0_41;
	st.local.u32 	[%rd5+4], %r1051;
	st.local.v2.u32 	[%rd5+8], {%r1050, %r1049};
	st.local.v2.u32 	[%rd5+16], {%r1048, %r1047};
	and.b64  	%rd30, %rd7, 3;
	setp.ne.s64 	%p44, %rd30, 3;
	@%p44 bra 	$L__BB0_114;
	mov.b32 	%r1047, 0;
	mov.u32 	%r1048, %r1047;
	mov.u32 	%r1049, %r1047;
	mov.u32 	%r1050, %r1047;
	mov.u32 	%r1051, %r1047;
	mov.u32 	%r1224, %r1047;
$L__BB0_78:
	mul.wide.u32 	%rd31, %r1224, 4;
	add.s64 	%rd32, %rd5, %rd31;
	ld.local.u32 	%r371, [%rd32+4];
	shl.b32 	%r372, %r1224, 5;
	mov.b32 	%r1230, 0;
$L__BB0_79:
	.pragma "nounroll";
	shr.u32 	%r846, %r371, %r1230;
	and.b32  	%r847, %r846, 1;
	setp.eq.b32 	%p45, %r847, 1;
	not.pred 	%p46, %p45;
	add.s32 	%r848, %r372, %r1230;
	mul.lo.s32 	%r849, %r848, 5;
	mul.wide.u32 	%rd33, %r849, 4;
	add.s64 	%rd11, %rd8, %rd33;
	@%p46 bra 	$L__BB0_81;
	ld.global.u32 	%r850, [%rd11];
	xor.b32  	%r1051, %r1051, %r850;
	ld.global.u32 	%r851, [%rd11+4];
	xor.b32  	%r1050, %r1050, %r851;
	ld.global.u32 	%r852, [%rd11+8];
	xor.b32  	%r1049, %r1049, %r852;
	ld.global.u32 	%r853, [%rd11+12];
	xor.b32  	%r1048, %r1048, %r853;
	ld.global.u32 	%r854, [%rd11+16];
	xor.b32  	%r1047, %r1047, %r854;
$L__BB0_81:
	and.b32  	%r856, %r846, 2;
	setp.eq.s32 	%p47, %r856, 0;
	@%p47 bra 	$L__BB0_83;
	ld.global.u32 	%r857, [%rd11+20];
	xor.b32  	%r1051, %r1051, %r857;
	ld.global.u32 	%r858, [%rd11+24];
	xor.b32  	%r1050, %r1050, %r858;
	ld.global.u32 	%r859, [%rd11+28];
	xor.b32  	%r1049, %r1049, %r859;
	ld.global.u32 	%r860, [%rd11+32];
	xor.b32  	%r1048, %r1048, %r860;
	ld.global.u32 	%r861, [%rd11+36];
	xor.b32  	%r1047, %r1047, %r861;
$L__BB0_83:
	and.b32  	%r863, %r846, 4;
	setp.eq.s32 	%p48, %r863, 0;
	@%p48 bra 	$L__BB0_85;
	ld.global.u32 	%r864, [%rd11+40];
	xor.b32  	%r1051, %r1051, %r864;
	ld.global.u32 	%r865, [%rd11+44];
	xor.b32  	%r1050, %r1050, %r865;
	ld.global.u32 	%r866, [%rd11+48];
	xor.b32  	%r1049, %r1049, %r866;
	ld.global.u32 	%r867, [%rd11+52];
	xor.b32  	%r1048, %r1048, %r867;
	ld.global.u32 	%r868, [%rd11+56];
	xor.b32  	%r1047, %r1047, %r868;
$L__BB0_85:
	and.b32  	%r870, %r846, 8;
	setp.eq.s32 	%p49, %r870, 0;
	@%p49 bra 	$L__BB0_87;
	ld.global.u32 	%r871, [%rd11+60];
	xor.b32  	%r1051, %r1051, %r871;
	ld.global.u32 	%r872, [%rd11+64];
	xor.b32  	%r1050, %r1050, %r872;
	ld.global.u32 	%r873, [%rd11+68];
	xor.b32  	%r1049, %r1049, %r873;
	ld.global.u32 	%r874, [%rd11+72];
	xor.b32  	%r1048, %r1048, %r874;
	ld.global.u32 	%r875, [%rd11+76];
	xor.b32  	%r1047, %r1047, %r875;
$L__BB0_87:
	and.b32  	%r877, %r846, 16;
	setp.eq.s32 	%p50, %r877, 0;
	@%p50 bra 	$L__BB0_89;
	ld.global.u32 	%r878, [%rd11+80];
	xor.b32  	%r1051, %r1051, %r878;
	ld.global.u32 	%r879, [%rd11+84];
	xor.b32  	%r1050, %r1050, %r879;
	ld.global.u32 	%r880, [%rd11+88];
	xor.b32  	%r1049, %r1049, %r880;
	ld.global.u32 	%r881, [%rd11+92];
	xor.b32  	%r1048, %r1048, %r881;
	ld.global.u32 	%r882, [%rd11+96];
	xor.b32  	%r1047, %r1047, %r882;
$L__BB0_89:
	and.b32  	%r884, %r846, 32;
	setp.eq.s32 	%p51, %r884, 0;
	@%p51 bra 	$L__BB0_91;
	ld.global.u32 	%r885, [%rd11+100];
	xor.b32  	%r1051, %r1051, %r885;
	ld.global.u32 	%r886, [%rd11+104];
	xor.b32  	%r1050, %r1050, %r886;
	ld.global.u32 	%r887, [%rd11+108];
	xor.b32  	%r1049, %r1049, %r887;
	ld.global.u32 	%r888, [%rd11+112];
	xor.b32  	%r1048, %r1048, %r888;
	ld.global.u32 	%r889, [%rd11+116];
	xor.b32  	%r1047, %r1047, %r889;
$L__BB0_91:
	and.b32  	%r891, %r846, 64;
	setp.eq.s32 	%p52, %r891, 0;
	@%p52 bra 	$L__BB0_93;
	ld.global.u32 	%r892, [%rd11+120];
	xor.b32  	%r1051, %r1051, %r892;
	ld.global.u32 	%r893, [%rd11+124];
	xor.b32  	%r1050, %r1050, %r893;
	ld.global.u32 	%r894, [%rd11+128];
	xor.b32  	%r1049, %r1049, %r894;
	ld.global.u32 	%r895, [%rd11+132];
	xor.b32  	%r1048, %r1048, %r895;
	ld.global.u32 	%r896, [%rd11+136];
	xor.b32  	%r1047, %r1047, %r896;
$L__BB0_93:
	and.b32  	%r898, %r846, 128;
	setp.eq.s32 	%p53, %r898, 0;
	@%p53 bra 	$L__BB0_95;
	ld.global.u32 	%r899, [%rd11+140];
	xor.b32  	%r1051, %r1051, %r899;
	ld.global.u32 	%r900, [%rd11+144];
	xor.b32  	%r1050, %r1050, %r900;
	ld.global.u32 	%r901, [%rd11+148];
	xor.b32  	%r1049, %r1049, %r901;
	ld.global.u32 	%r902, [%rd11+152];
	xor.b32  	%r1048, %r1048, %r902;
	ld.global.u32 	%r903, [%rd11+156];
	xor.b32  	%r1047, %r1047, %r903;
$L__BB0_95:
	and.b32  	%r905, %r846, 256;
	setp.eq.s32 	%p54, %r905, 0;
	@%p54 bra 	$L__BB0_97;
	ld.global.u32 	%r906, [%rd11+160];
	xor.b32  	%r1051, %r1051, %r906;
	ld.global.u32 	%r907, [%rd11+164];
	xor.b32  	%r1050, %r1050, %r907;
	ld.global.u32 	%r908, [%rd11+168];
	xor.b32  	%r1049, %r1049, %r908;
	ld.global.u32 	%r909, [%rd11+172];
	xor.b32  	%r1048, %r1048, %r909;
	ld.global.u32 	%r910, [%rd11+176];
	xor.b32  	%r1047, %r1047, %r910;
$L__BB0_97:
	and.b32  	%r912, %r846, 512;
	setp.eq.s32 	%p55, %r912, 0;
	@%p55 bra 	$L__BB0_99;
	ld.global.u32 	%r913, [%rd11+180];
	xor.b32  	%r1051, %r1051, %r913;
	ld.global.u32 	%r914, [%rd11+184];
	xor.b32  	%r1050, %r1050, %r914;
	ld.global.u32 	%r915, [%rd11+188];
	xor.b32  	%r1049, %r1049, %r915;
	ld.global.u32 	%r916, [%rd11+192];
	xor.b32  	%r1048, %r1048, %r916;
	ld.global.u32 	%r917, [%rd11+196];
	xor.b32  	%r1047, %r1047, %r917;
$L__BB0_99:
	and.b32  	%r919, %r846, 1024;
	setp.eq.s32 	%p56, %r919, 0;
	@%p56 bra 	$L__BB0_101;
	ld.global.u32 	%r920, [%rd11+200];
	xor.b32  	%r1051, %r1051, %r920;
	ld.global.u32 	%r921, [%rd11+204];
	xor.b32  	%r1050, %r1050, %r921;
	ld.global.u32 	%r922, [%rd11+208];
	xor.b32  	%r1049, %r1049, %r922;
	ld.global.u32 	%r923, [%rd11+212];
	xor.b32  	%r1048, %r1048, %r923;
	ld.global.u32 	%r924, [%rd11+216];
	xor.b32  	%r1047, %r1047, %r924;
$L__BB0_101:
	and.b32  	%r926, %r846, 2048;
	setp.eq.s32 	%p57, %r926, 0;
	@%p57 bra 	$L__BB0_103;
	ld.global.u32 	%r927, [%rd11+220];
	xor.b32  	%r1051, %r1051, %r927;
	ld.global.u32 	%r928, [%rd11+224];
	xor.b32  	%r1050, %r1050, %r928;
	ld.global.u32 	%r929, [%rd11+228];
	xor.b32  	%r1049, %r1049, %r929;
	ld.global.u32 	%r930, [%rd11+232];
	xor.b32  	%r1048, %r1048, %r930;
	ld.global.u32 	%r931, [%rd11+236];
	xor.b32  	%r1047, %r1047, %r931;
$L__BB0_103:
	and.b32  	%r933, %r846, 4096;
	setp.eq.s32 	%p58, %r933, 0;
	@%p58 bra 	$L__BB0_105;
	ld.global.u32 	%r934, [%rd11+240];
	xor.b32  	%r1051, %r1051, %r934;
	ld.global.u32 	%r935, [%rd11+244];
	xor.b32  	%r1050, %r1050, %r935;
	ld.global.u32 	%r936, [%rd11+248];
	xor.b32  	%r1049, %r1049, %r936;
	ld.global.u32 	%r937, [%rd11+252];
	xor.b32  	%r1048, %r1048, %r937;
	ld.global.u32 	%r938, [%rd11+256];
	xor.b32  	%r1047, %r1047, %r938;
$L__BB0_105:
	and.b32  	%r940, %r846, 8192;
	setp.eq.s32 	%p59, %r940, 0;
	@%p59 bra 	$L__BB0_107;
	ld.global.u32 	%r941, [%rd11+260];
	xor.b32  	%r1051, %r1051, %r941;
	ld.global.u32 	%r942, [%rd11+264];
	xor.b32  	%r1050, %r1050, %r942;
	ld.global.u32 	%r943, [%rd11+268];
	xor.b32  	%r1049, %r1049, %r943;
	ld.global.u32 	%r944, [%rd11+272];
	xor.b32  	%r1048, %r1048, %r944;
	ld.global.u32 	%r945, [%rd11+276];
	xor.b32  	%r1047, %r1047, %r945;
$L__BB0_107:
	and.b32  	%r947, %r846, 16384;
	setp.eq.s32 	%p60, %r947, 0;
	@%p60 bra 	$L__BB0_109;
	ld.global.u32 	%r948, [%rd11+280];
	xor.b32  	%r1051, %r1051, %r948;
	ld.global.u32 	%r949, [%rd11+284];
	xor.b32  	%r1050, %r1050, %r949;
	ld.global.u32 	%r950, [%rd11+288];
	xor.b32  	%r1049, %r1049, %r950;
	ld.global.u32 	%r951, [%rd11+292];
	xor.b32  	%r1048, %r1048, %r951;
	ld.global.u32 	%r952, [%rd11+296];
	xor.b32  	%r1047, %r1047, %r952;
$L__BB0_109:
	and.b32  	%r954, %r846, 32768;
	setp.eq.s32 	%p61, %r954, 0;
	@%p61 bra 	$L__BB0_111;
	ld.global.u32 	%r955, [%rd11+300];
	xor.b32  	%r1051, %r1051, %r955;
	ld.global.u32 	%r956, [%rd11+304];
	xor.b32  	%r1050, %r1050, %r956;
	ld.global.u32 	%r957, [%rd11+308];
	xor.b32  	%r1049, %r1049, %r957;
	ld.global.u32 	%r958, [%rd11+312];
	xor.b32  	%r1048, %r1048, %r958;
	ld.global.u32 	%r959, [%rd11+316];
	xor.b32  	%r1047, %r1047, %r959;
$L__BB0_111:
	add.s32 	%r1230, %r1230, 16;
	setp.ne.s32 	%p62, %r1230, 32;
	@%p62 bra 	$L__BB0_79;
	mad.lo.s32 	%r960, %r1224, -31, %r372;
	add.s32 	%r1224, %r960, 1;
	setp.ne.s32 	%p63, %r1224, 5;
	@%p63 bra 	$L__BB0_78;
	st.local.u32 	[%rd5+4], %r1051;
	st.local.v2.u32 	[%rd5+8], {%r1050, %r1049};
	st.local.v2.u32 	[%rd5+16], {%r1048, %r1047};
$L__BB0_114:
	shr.u64 	%rd56, %rd7, 2;
	add.s32 	%r1034, %r1034, 1;
	setp.gt.u64 	%p64, %rd7, 3;
	@%p64 bra 	$L__BB0_2;
$L__BB0_115:
	cvt.u32.u64 	%r961, %rd6;
	setp.gt.s32 	%p65, %r961, 9;
	@%p65 bra 	$L__BB0_129;
	ld.param.u32 	%r1028, [_Z9sdsKernelPcS_iiPiPb_param_3];
	ld.param.u32 	%r1027, [_Z9sdsKernelPcS_iiPiPb_param_2];
	shl.b64 	%rd34, %rd6, 2;
	add.s64 	%rd13, %rd4, %rd34;
	ld.global.u32 	%r1342, [%rd13];
	cvt.rn.f32.s32 	%f1, %r1028;
	sub.s32 	%r963, %r1027, %r1028;
	cvt.rn.f32.s32 	%f2, %r963;
	mov.b32 	%r1327, 0;
$L__BB0_117:
	shr.u32 	%r964, %r1051, 2;
	xor.b32  	%r965, %r964, %r1051;
	shl.b32 	%r966, %r1047, 4;
	shl.b32 	%r967, %r965, 1;
	xor.b32  	%r968, %r967, %r966;
	xor.b32  	%r969, %r968, %r965;
	xor.b32  	%r1051, %r969, %r1047;
	add.s32 	%r970, %r1336, %r1051;
	add.s32 	%r971, %r970, 362437;
	cvt.rn.f32.u32 	%f3, %r971;
	fma.rn.f32 	%f4, %f3, 0f2F800000, 0f2F000000;
	mul.f32 	%f5, %f4, %f1;
	cvt.rzi.s32.f32 	%r972, %f5;
	add.s32 	%r973, %r972, %r1342;
	cvt.s64.s32 	%rd35, %r973;
	add.s64 	%rd36, %rd2, %rd35;
	ld.global.u8 	%rs1, [%rd36];
	cvt.s64.s32 	%rd37, %r972;
	add.s64 	%rd38, %rd1, %rd37;
	ld.global.u8 	%rs2, [%rd38];
	setp.eq.s16 	%p66, %rs1, %rs2;
	bar.sync 	0;
	@%p66 bra 	$L__BB0_121;
	shr.u32 	%r974, %r1050, 2;
	xor.b32  	%r975, %r974, %r1050;
	shl.b32 	%r976, %r1051, 4;
	shl.b32 	%r977, %r975, 1;
	xor.b32  	%r978, %r977, %r976;
	xor.b32  	%r979, %r978, %r975;
	xor.b32  	%r1331, %r979, %r1051;
	add.s32 	%r1329, %r1336, 724874;
	add.s32 	%r980, %r1331, %r1329;
	cvt.rn.f32.u32 	%f6, %r980;
	fma.rn.f32 	%f7, %f6, 0f2F800000, 0f2F000000;
	mul.f32 	%f8, %f7, 0f41200000;
	cvt.rzi.s32.f32 	%r564, %f8;
	cvt.s64.s32 	%rd39, %r564;
	add.s64 	%rd40, %rd3, %rd39;
	ld.global.u8 	%rs3, [%rd40];
	setp.eq.s16 	%p67, %rs3, 0;
	@%p67 bra 	$L__BB0_120;
	mul.wide.s32 	%rd41, %r564, 4;
	add.s64 	%rd42, %rd4, %rd41;
	ld.global.u32 	%r1342, [%rd42];
	mov.u32 	%r1050, %r1331;
	mov.u32 	%r1331, %r1051;
	mov.u32 	%r1051, %r1047;
	mov.u32 	%r1047, %r1048;
	bra.uni 	$L__BB0_122;
$L__BB0_120:
	shr.u32 	%r981, %r1049, 2;
	xor.b32  	%r982, %r981, %r1049;
	shl.b32 	%r983, %r1331, 4;
	shl.b32 	%r984, %r982, 1;
	xor.b32  	%r985, %r984, %r983;
	xor.b32  	%r986, %r985, %r982;
	xor.b32  	%r1050, %r986, %r1331;
	add.s32 	%r1329, %r1336, 1087311;
	add.s32 	%r987, %r1050, %r1329;
	cvt.rn.f32.u32 	%f9, %r987;
	fma.rn.f32 	%f10, %f9, 0f2F800000, 0f2F000000;
	mul.f32 	%f11, %f10, %f2;
	cvt.rzi.s32.f32 	%r1342, %f11;
	mov.u32 	%r1049, %r1048;
	bra.uni 	$L__BB0_122;
$L__BB0_121:
	shr.u32 	%r988, %r1050, 2;
	xor.b32  	%r989, %r988, %r1050;
	shl.b32 	%r990, %r1051, 4;
	shl.b32 	%r991, %r989, 1;
	xor.b32  	%r992, %r991, %r990;
	xor.b32  	%r993, %r992, %r989;
	xor.b32  	%r1050, %r993, %r1051;
	add.s32 	%r1329, %r1336, 724874;
	mov.u32 	%r1331, %r1051;
	mov.u32 	%r1051, %r1047;
	mov.u32 	%r1047, %r1048;
$L__BB0_122:
	bar.sync 	0;
	shr.u32 	%r994, %r1049, 2;
	xor.b32  	%r995, %r994, %r1049;
	shl.b32 	%r996, %r1050, 4;
	shl.b32 	%r997, %r995, 1;
	xor.b32  	%r998, %r997, %r996;
	xor.b32  	%r999, %r998, %r995;
	xor.b32  	%r1049, %r999, %r1050;
	add.s32 	%r1000, %r1329, %r1049;
	add.s32 	%r1001, %r1000, 362437;
	cvt.rn.f32.u32 	%f12, %r1001;
	fma.rn.f32 	%f13, %f12, 0f2F800000, 0f2F000000;
	mul.f32 	%f14, %f13, %f1;
	cvt.rzi.s32.f32 	%r1002, %f14;
	add.s32 	%r1003, %r1002, %r1342;
	cvt.s64.s32 	%rd43, %r1003;
	add.s64 	%rd44, %rd2, %rd43;
	ld.global.u8 	%rs4, [%rd44];
	cvt.s64.s32 	%rd45, %r1002;
	add.s64 	%rd46, %rd1, %rd45;
	ld.global.u8 	%rs5, [%rd46];
	setp.eq.s16 	%p68, %rs4, %rs5;
	bar.sync 	0;
	@%p68 bra 	$L__BB0_126;
	shr.u32 	%r1004, %r1047, 2;
	xor.b32  	%r1005, %r1004, %r1047;
	shl.b32 	%r1006, %r1049, 4;
	shl.b32 	%r1007, %r1005, 1;
	xor.b32  	%r1008, %r1007, %r1006;
	xor.b32  	%r1009, %r1008, %r1005;
	xor.b32  	%r1048, %r1009, %r1049;
	add.s32 	%r1336, %r1329, 724874;
	add.s32 	%r1010, %r1048, %r1336;
	cvt.rn.f32.u32 	%f15, %r1010;
	fma.rn.f32 	%f16, %f15, 0f2F800000, 0f2F000000;
	mul.f32 	%f17, %f16, 0f41200000;
	cvt.rzi.s32.f32 	%r581, %f17;
	cvt.s64.s32 	%rd47, %r581;
	add.s64 	%rd48, %rd3, %rd47;
	ld.global.u8 	%rs6, [%rd48];
	setp.eq.s16 	%p69, %rs6, 0;
	@%p69 bra 	$L__BB0_125;
	mul.wide.s32 	%rd49, %r581, 4;
	add.s64 	%rd50, %rd4, %rd49;
	ld.global.u32 	%r1342, [%rd50];
	mov.pred 	%p73, 0;
	mov.u32 	%r1047, %r1048;
	mov.u32 	%r1048, %r1049;
	mov.u32 	%r1049, %r1050;
	mov.u32 	%r1050, %r1331;
	bra.uni 	$L__BB0_127;
$L__BB0_125:
	shr.u32 	%r1011, %r1051, 2;
	xor.b32  	%r1012, %r1011, %r1051;
	shl.b32 	%r1013, %r1048, 4;
	shl.b32 	%r1014, %r1012, 1;
	xor.b32  	%r1015, %r1014, %r1013;
	xor.b32  	%r1016, %r1015, %r1012;
	xor.b32  	%r1047, %r1016, %r1048;
	add.s32 	%r1336, %r1329, 1087311;
	add.s32 	%r1017, %r1047, %r1336;
	cvt.rn.f32.u32 	%f18, %r1017;
	fma.rn.f32 	%f19, %f18, 0f2F800000, 0f2F000000;
	mul.f32 	%f20, %f19, %f2;
	cvt.rzi.s32.f32 	%r1342, %f20;
	mov.pred 	%p73, 0;
	mov.u32 	%r1051, %r1331;
	bra.uni 	$L__BB0_127;
$L__BB0_126:
	shr.u32 	%r1018, %r1047, 2;
	xor.b32  	%r1019, %r1018, %r1047;
	shl.b32 	%r1020, %r1049, 4;
	shl.b32 	%r1021, %r1019, 1;
	xor.b32  	%r1022, %r1021, %r1020;
	xor.b32  	%r1023, %r1022, %r1019;
	xor.b32  	%r1047, %r1023, %r1049;
	add.s32 	%r1336, %r1329, 724874;
	add.s32 	%r1024, %r1047, %r1336;
	cvt.rn.f32.u32 	%f21, %r1024;
	fma.rn.f32 	%f22, %f21, 0f2F800000, 0f2F000000;
	mul.f32 	%f23, %f22, %f1;
	cvt.rzi.s32.f32 	%r1025, %f23;
	add.s32 	%r1026, %r1025, %r1342;
	cvt.s64.s32 	%rd51, %r1026;
	add.s64 	%rd52, %rd2, %rd51;
	ld.global.u8 	%rs7, [%rd52];
	cvt.s64.s32 	%rd53, %r1025;
	add.s64 	%rd54, %rd1, %rd53;
	ld.global.u8 	%rs8, [%rd54];
	setp.eq.s16 	%p73, %rs7, %rs8;
	mov.u32 	%r1048, %r1049;
	mov.u32 	%r1049, %r1050;
	mov.u32 	%r1050, %r1331;
$L__BB0_127:
	bar.sync 	0;
	add.s32 	%r1327, %r1327, 2;
	setp.ne.s32 	%p72, %r1327, 30;
	@%p72 bra 	$L__BB0_117;
	selp.u16 	%rs9, 1, 0, %p73;
	st.global.u32 	[%rd13], %r1342;
	add.s64 	%rd55, %rd3, %rd6;
	st.global.u8 	[%rd55], %rs9;
$L__BB0_129:
	ret;

}


// ===== COMPILED SASS (sm_100) =====

	.target	sm_100

	.elftype	@"ET_EXEC"


//--------------------- .note.nv.tkinfo           --------------------------
	.section	.note.nv.tkinfo,"",@"SHT_NOTE"
	.sectionflags	@"SHF_NOTE_NV_TKINFO"
	.tkinfo
        /*0018*/ 	.word	0x00000002
        /*0030*/ 	.string	""
        /*0030*/ 	.string	"ptxas"
        /*0030*/ 	.string	"Cuda compilation tools, release 13.0, V13.0.88"
        /*0030*/ 	.string	"Build cuda_13.0.r13.0/compiler.36424714_0"
        /*0030*/ 	.string	"-arch sm_100 -m 64 "



//--------------------- .note.nv.cuinfo           --------------------------
	.section	.note.nv.cuinfo,"",@"SHT_NOTE"
	.sectionflags	@"SHF_NOTE_NV_CUINFO"
        /*0018*/ 	.short	0x0002
        /*001a*/ 	.short	0x0064
        /*001c*/ 	.short	0x0082
	.zero		2


//--------------------- .nv.info                  --------------------------
	.section	.nv.info,"",@"SHT_CUDA_INFO"
	.align	4


	//----- nvinfo : EIATTR_REGCOUNT
	.align		4
        /*0000*/ 	.byte	0x04, 0x2f
        /*0002*/ 	.short	(.L_10 - .L_9)
	.align		4
.L_9:
        /*0004*/ 	.word	index@(_Z9sdsKernelPcS_iiPiPb)
        /*0008*/ 	.word	0x0000001f


	//----- nvinfo : EIATTR_FRAME_SIZE
	.align		4
.L_10:
        /*000c*/ 	.byte	0x04, 0x11
        /*000e*/ 	.short	(.L_12 - .L_11)
	.align		4
.L_11:
        /*0010*/ 	.word	index@(_Z9sdsKernelPcS_iiPiPb)
        /*0014*/ 	.word	0x00000030


	//----- nvinfo : EIATTR_MIN_STACK_SIZE
	.align		4
.L_12:
        /*0018*/ 	.byte	0x04, 0x12
        /*001a*/ 	.short	(.L_14 - .L_13)
	.align		4
.L_13:
        /*001c*/ 	.word	index@(_Z9sdsKernelPcS_iiPiPb)
        /*0020*/ 	.word	0x00000030
.L_14:


//--------------------- .nv.compat                --------------------------
	.section	.nv.compat,"",@"SHT_CUDA_COMPAT_INFO"
	.align	4
        /*0000*/ 	.byte	0x02, 0x09, 0x00, 0x00, 0x02, 0x02, 0x01, 0x00, 0x02, 0x05, 0x05, 0x00, 0x03, 0x07, 0x01, 0x01
        /*0010*/ 	.byte	0x02, 0x03, 0x00, 0x00, 0x02, 0x06, 0x01, 0x00, 0x04, 0x0b, 0x08, 0x00, 0x09, 0x00, 0x00, 0x00
        /*0020*/ 	.byte	0x00, 0x00, 0x00, 0x00


//--------------------- .nv.info._Z9sdsKernelPcS_iiPiPb --------------------------
	.section	.nv.info._Z9sdsKernelPcS_iiPiPb,"",@"SHT_CUDA_INFO"
	.sectionflags	@""
	.align	4


	//----- nvinfo : EIATTR_CUDA_API_VERSION
	.align		4
        /*0000*/ 	.byte	0x04, 0x37
        /*0002*/ 	.short	(.L_16 - .L_15)
.L_15:
        /*0004*/ 	.word	0x00000082


	//----- nvinfo : EIATTR_KPARAM_INFO
	.align		4
.L_16:
        /*0008*/ 	.byte	0x04, 0x17
        /*000a*/ 	.short	(.L_18 - .L_17)
.L_17:
        /*000c*/ 	.word	0x00000000
        /*0010*/ 	.short	0x0005
        /*0012*/ 	.short	0x0020
        /*0014*/ 	.byte	0x00, 0xf5, 0x21, 0x00


	//----- nvinfo : EIATTR_KPARAM_INFO
	.align		4
.L_18:
        /*0018*/ 	.byte	0x04, 0x17
        /*001a*/ 	.short	(.L_20 - .L_19)
.L_19:
        /*001c*/ 	.word	0x00000000
        /*0020*/ 	.short	0x0004
        /*0022*/ 	.short	0x0018
        /*0024*/ 	.byte	0x00, 0xf5, 0x21, 0x00


	//----- nvinfo : EIATTR_KPARAM_INFO
	.align		4
.L_20:
        /*0028*/ 	.byte	0x04, 0x17
        /*002a*/ 	.short	(.L_22 - .L_21)
.L_21:
        /*002c*/ 	.word	0x00000000
        /*0030*/ 	.short	0x0003
        /*0032*/ 	.short	0x0014
        /*0034*/ 	.byte	0x00, 0xf0, 0x11, 0x00


	//----- nvinfo : EIATTR_KPARAM_INFO
	.align		4
.L_22:
        /*0038*/ 	.byte	0x04, 0x17
        /*003a*/ 	.short	(.L_24 - .L_23)
.L_23:
        /*003c*/ 	.word	0x00000000
        /*0040*/ 	.short	0x0002
        /*0042*/ 	.short	0x0010
        /*0044*/ 	.byte	0x00, 0xf0, 0x11, 0x00


	//----- nvinfo : EIATTR_KPARAM_INFO
	.align		4
.L_24:
        /*0048*/ 	.byte	0x04, 0x17
        /*004a*/ 	.short	(.L_26 - .L_25)
.L_25:
        /*004c*/ 	.word	0x00000000
        /*0050*/ 	.short	0x0001
        /*0052*/ 	.short	0x0008
        /*0054*/ 	.byte	0x00, 0xf5, 0x21, 0x00


	//----- nvinfo : EIATTR_KPARAM_INFO
	.align		4
.L_26:
        /*0058*/ 	.byte	0x04, 0x17
        /*005a*/ 	.short	(.L_28 - .L_27)
.L_27:
        /*005c*/ 	.word	0x00000000
        /*0060*/ 	.short	0x0000
        /*0062*/ 	.short	0x0000
        /*0064*/ 	.byte	0x00, 0xf5, 0x21, 0x00


	//----- nvinfo : EIATTR_SPARSE_MMA_MASK
	.align		4
.L_28:
        /*0068*/ 	.byte	0x03, 0x50
        /*006a*/ 	.short	0x0000


	//----- nvinfo : EIATTR_MAXREG_COUNT
	.align		4
        /*006c*/ 	.byte	0x03, 0x1b
        /*006e*/ 	.short	0x00ff


	//----- nvinfo : EIATTR_NUM_BARRIERS
	.align		4
        /*0070*/ 	.byte	0x02, 0x4c
        /*0072*/ 	.byte	0x01
	.zero		1


	//----- nvinfo : EIATTR_MERCURY_ISA_VERSION
	.align		4
        /*0074*/ 	.byte	0x03, 0x5f
        /*0076*/ 	.short	0x0101


	//----- nvinfo : EIATTR_VRC_CTA_INIT_COUNT
	.align		4
        /*0078*/ 	.byte	0x02, 0x4a
	.zero		1
	.zero		1


	//----- nvinfo : EIATTR_EXIT_INSTR_OFFSETS
	.align		4
        /*007c*/ 	.byte	0x04, 0x1c
        /*007e*/ 	.short	(.L_30 - .L_29)


	//   ....[0]....
.L_29:
        /*0080*/ 	.word	0x000026b0


	//   ....[1]....
        /*0084*/ 	.word	0x000031c0


	//----- nvinfo : EIATTR_CRS_STACK_SIZE
	.align		4
.L_30:
        /*0088*/ 	.byte	0x04, 0x1e
        /*008a*/ 	.short	(.L_32 - .L_31)
.L_31:
        /*008c*/ 	.word	0x00000000


	//----- nvinfo : EIATTR_CBANK_PARAM_SIZE
	.align		4
.L_32:
        /*0090*/ 	.byte	0x03, 0x19
        /*0092*/ 	.short	0x0028


	//----- nvinfo : EIATTR_PARAM_CBANK
	.align		4
        /*0094*/ 	.byte	0x04, 0x0a
        /*0096*/ 	.short	(.L_34 - .L_33)
	.align		4
.L_33:
        /*0098*/ 	.word	index@(.nv.constant0._Z9sdsKernelPcS_iiPiPb)
        /*009c*/ 	.short	0x0380
        /*009e*/ 	.short	0x0028


	//----- nvinfo : EIATTR_SW_WAR
	.align		4
.L_34:
        /*00a0*/ 	.byte	0x04, 0x36
        /*00a2*/ 	.short	(.L_36 - .L_35)
.L_35:
        /*00a4*/ 	.word	0x00000008
.L_36:


//--------------------- .nv.callgraph             --------------------------
	.section	.nv.callgraph,"",@"SHT_CUDA_CALLGRAPH"
	.align	4
	.sectionentsize	8
	.align		4
        /*0000*/ 	.word	0x00000000
	.align		4
        /*0004*/ 	.word	0xffffffff
	.align		4
        /*0008*/ 	.word	0x00000000
	.align		4
        /*000c*/ 	.word	0xfffffffe
	.align		4
        /*0010*/ 	.word	0x00000000
	.align		4
        /*0014*/ 	.word	0xfffffffd
	.align		4
        /*0018*/ 	.word	0x00000000
	.align		4
        /*001c*/ 	.word	0xfffffffc


//--------------------- .nv.constant4             --------------------------
	.section	.nv.constant4,"a",@progbits
	.align	8
	.align		8
.nv.constant4:
        /*0000*/ 	.dword	precalc_xorwow_matrix
	.align		8
        /*0008*/ 	.dword	precalc_xorwow_offset_matrix
	.align		8
        /*0010*/ 	.dword	mrg32k3aM1
	.align		8
        /*0018*/ 	.dword	mrg32k3aM2
	.align		8
        /*0020*/ 	.dword	mrg32k3aM1SubSeq
	.align		8
        /*0028*/ 	.dword	mrg32k3aM2SubSeq
	.align		8
        /*0030*/ 	.dword	mrg32k3aM1Seq
	.align		8
        /*0038*/ 	.dword	mrg32k3aM2Seq


//--------------------- .nv.constant3             --------------------------
	.section	.nv.constant3,"a",@progbits
	.align	8
.nv.constant3:
	.type		__cr_lgamma_table,@object
	.size		__cr_lgamma_table,(.L_8 - __cr_lgamma_table)
__cr_lgamma_table:
        /*0000*/ 	.byte	0x00, 0x00, 0x00, 0x00, 0x00, 0x00, 0x00, 0x00, 0x00, 0x00, 0x00, 0x00, 0x00, 0x00, 0x00, 0x00
        /*0010*/ 	.byte	0xef, 0x39, 0xfa, 0xfe, 0x42, 0x2e, 0xe6, 0x3f, 0x02, 0x20, 0x2a, 0xfa, 0x0b, 0xab, 0xfc, 0x3f
        /*0020*/ 	.byte	0xf9, 0x2c, 0x92, 0x7c, 0xa7, 0x6c, 0x09, 0x40, 0xc9, 0x79, 0x44, 0x3c, 0x64, 0x26, 0x13, 0x40
        /*0030*/ 	.byte	0xca, 0x01, 0xcf, 0x3a, 0x27, 0x51, 0x1a, 0x40, 0x30, 0xcc, 0x2d, 0xf3, 0xe1, 0x0c, 0x21, 0x40
        /*0040*/ 	.byte	0x0d, 0xb7, 0xfc, 0x82, 0x8e, 0x35, 0x25, 0x40
.L_8:


//--------------------- .text._Z9sdsKernelPcS_iiPiPb --------------------------
	.section	.text._Z9sdsKernelPcS_iiPiPb,"ax",@progbits
	.align	128
        .global         _Z9sdsKernelPcS_iiPiPb
        .type           _Z9sdsKernelPcS_iiPiPb,@function
        .size           _Z9sdsKernelPcS_iiPiPb,(.L_x_19 - _Z9sdsKernelPcS_iiPiPb)
        .other          _Z9sdsKernelPcS_iiPiPb,@"STO_CUDA_ENTRY STV_DEFAULT"
_Z9sdsKernelPcS_iiPiPb:
.text._Z9sdsKernelPcS_iiPiPb:
[----:B------:R-:W0:Y:S01]  /*0000*/  LDC R1, c[0x0][0x37c] ;  /* 0x0000df00ff017b82 */ /* 0x000e220000000800 */
[----:B------:R-:W1:Y:S07]  /*0010*/  S2R R0, SR_TID.X ;  /* 0x0000000000007919 */ /* 0x000e6e0000002100 */
[----:B------:R-:W1:Y:S01]  /*0020*/  S2UR UR4, SR_CTAID.X ;  /* 0x00000000000479c3 */ /* 0x000e620000002500 */
[----:B0-----:R-:W-:Y:S01]  /*0030*/  VIADD R1, R1, 0xffffffd0 ;  /* 0xffffffd001017836 */ /* 0x001fe20000000000 */
[----:B------:R-:W0:Y:S06]  /*0040*/  LDCU.64 UR8, c[0x0][0x358] ;  /* 0x00006b00ff0877ac */ /* 0x000e2c0008000a00 */
[----:B------:R-:W1:Y:S02]  /*0050*/  LDC R9, c[0x0][0x360] ;  /* 0x0000d800ff097b82 */ /* 0x000e640000000800 */
[----:B-1----:R-:W-:Y:S01]  /*0060*/  IMAD R9, R9, UR4, R0 ;  /* 0x0000000409097c24 */ /* 0x002fe2000f8e0200 */
[----:B------:R-:W-:-:S06]  /*0070*/  CS2R R2, SR_CLOCKLO ;  /* 0x0000000000027805 */ /* 0x000fcc0000015000 */
[----:B------:R-:W-:Y:S01]  /*0080*/  LOP3.LUT R0, R2, 0xaad26b49, RZ, 0x3c, !PT ;  /* 0xaad26b4902007812 */ /* 0x000fe200078e3cff */
[----:B------:R-:W-:Y:S01]  /*0090*/  BSSY.RECONVERGENT B0, `(.L_x_0) ;  /* 0x0000260000007945 */ /* 0x000fe20003800200 */
[----:B------:R-:W-:Y:S02]  /*00a0*/  LOP3.LUT R2, R3, 0xf7dcefdd, RZ, 0x3c, !PT ;  /* 0xf7dcefdd03027812 */ /* 0x000fe400078e3cff */
[----:B------:R-:W-:Y:S01]  /*00b0*/  ISETP.NE.AND P0, PT, R9, RZ, PT ;  /* 0x000000ff0900720c */ /* 0x000fe20003f05270 */
[----:B------:R-:W-:Y:S02]  /*00c0*/  IMAD R0, R0, 0x4182bed5, RZ ;  /* 0x4182bed500007824 */ /* 0x000fe400078e02ff */
[----:B------:R-:W-:Y:S02]  /*00d0*/  IMAD R3, R2, -0x658354e5, RZ ;  /* 0x9a7cab1b02037824 */ /* 0x000fe400078e02ff */
[C---:B------:R-:W-:Y:S01]  /*00e0*/  VIADD R7, R0.reuse, 0x75bcd15 ;  /* 0x075bcd1500077836 */ /* 0x040fe20000000000 */
[C---:B------:R-:W-:Y:S01]  /*00f0*/  LOP3.LUT R4, R0.reuse, 0x159a55e5, RZ, 0x3c, !PT ;  /* 0x159a55e500047812 */ /* 0x040fe200078e3cff */
[----:B------:R-:W-:Y:S01]  /*0100*/  VIADD R5, R3, 0x1f123bb5 ;  /* 0x1f123bb503057836 */ /* 0x000fe20000000000 */
[----:B------:R-:W-:-:S02]  /*0110*/  IADD3 R6, PT, PT, R0, 0x64f0c9, R3 ;  /* 0x0064f0c900067810 */ /* 0x000fc40007ffe003 */
[----:B------:R-:W-:Y:S01]  /*0120*/  LOP3.LUT R2, R3, 0x5491333, RZ, 0x3c, !PT ;  /* 0x0549133303027812 */ /* 0x000fe200078e3cff */
[----:B------:R-:W-:Y:S01]  /*0130*/  VIADD R3, R0, 0x583f19 ;  /* 0x00583f1900037836 */ /* 0x000fe20000000000 */
[----:B------:R1:W-:Y:S01]  /*0140*/  STL.64 [R1+0x8], R4 ;  /* 0x0000080401007387 */ /* 0x0003e20000100a00 */
[----:B------:R-:W-:-:S03]  /*0150*/  SHF.R.S32.HI R0, RZ, 0x1f, R9 ;  /* 0x0000001fff007819 */ /* 0x000fc60000011409 */
[----:B------:R1:W-:Y:S04]  /*0160*/  STL.64 [R1], R6 ;  /* 0x0000000601007387 */ /* 0x0003e80000100a00 */
[----:B------:R1:W-:Y:S01]  /*0170*/  STL.64 [R1+0x10], R2 ;  /* 0x0000100201007387 */ /* 0x0003e20000100a00 */
[----:B0-----:R-:W-:Y:S05]  /*0180*/  @!P0 BRA `(.L_x_1) ;  /* 0x0000002400408947 */ /* 0x001fea0003800000 */
[----:B------:R-:W-:Y:S02]  /*0190*/  IMAD.MOV.U32 R14, RZ, RZ, RZ ;  /* 0x000000ffff0e7224 */ /* 0x000fe400078e00ff */
[----:B------:R-:W-:Y:S02]  /*01a0*/  IMAD.MOV.U32 R15, RZ, RZ, R9 ;  /* 0x000000ffff0f7224 */ /* 0x000fe400078e0009 */
[----:B------:R-:W-:-:S07]  /*01b0*/  IMAD.MOV.U32 R16, RZ, RZ, R0 ;  /* 0x000000ffff107224 */ /* 0x000fce00078e0000 */
.L_x_10:
[----:B------:R-:W-:Y:S01]  /*01c0*/  LOP3.LUT P0, RZ, R15, 0x3, RZ, 0xc0, !PT ;  /* 0x000000030fff7812 */ /* 0x000fe2000780c0ff */
[----:B------:R-:W-:-:S12]  /*01d0*/  BSSY.RECONVERGENT B1, `(.L_x_2) ;  /* 0x0000245000017945 */ /* 0x000fd80003800200 */
[----:B0-----:R-:W-:Y:S05]  /*01e0*/  @!P0 BRA `(.L_x_3) ;  /* 0x00000024000c8947 */ /* 0x001fea0003800000 */
[----:B------:R-:W0:Y:S01]  /*01f0*/  LDC.64 R10, c[0x4][RZ] ;  /* 0x01000000ff0a7b82 */ /* 0x000e220000000a00 */
[----:B------:R-:W-:Y:S01]  /*0200*/  IMAD.MOV.U32 R8, RZ, RZ, RZ ;  /* 0x000000ffff087224 */ /* 0x000fe200078e00ff */
[----:B-1----:R-:W-:Y:S02]  /*0210*/  CS2R R2, SRZ ;  /* 0x0000000000027805 */ /* 0x002fe4000001ff00 */
[----:B------:R-:W-:Y:S01]  /*0220*/  CS2R R4, SRZ ;  /* 0x0000000000047805 */ /* 0x000fe2000001ff00 */
[----:B------:R-:W-:Y:S02]  /*0230*/  IMAD.MOV.U32 R7, RZ, RZ, RZ ;  /* 0x000000ffff077224 */ /* 0x000fe400078e00ff */
[----:B0-----:R-:W-:-:S07]  /*0240*/  IMAD.WIDE.U32 R10, R14, 0xc80, R10 ;  /* 0x00000c800e0a7825 */ /* 0x001fce00078e000a */
.L_x_5:
[----:B------:R-:W-:-:S06]  /*0250*/  IMAD R17, R8, 0x4, R1 ;  /* 0x0000000408117824 */ /* 0x000fcc00078e0201 */
[----:B------:R-:W5:Y:S01]  /*0260*/  LDL R17, [R17+0x4] ;  /* 0x0000040011117983 */ /* 0x000f620000100800 */
[----:B------:R-:W-:Y:S01]  /*0270*/  IMAD.SHL.U32 R18, R8, 0x20, RZ ;  /* 0x0000002008127824 */ /* 0x000fe200078e00ff */
[----:B------:R-:W-:-:S06]  /*0280*/  UMOV UR4, URZ ;  /* 0x000000ff00047c82 */ /* 0x000fcc0008000000 */
.L_x_4:
[----:B-----5:R-:W-:Y:S01]  /*0290*/  SHF.R.U32.HI R23, RZ, UR4, R17 ;  /* 0x00000004ff177c19 */ /* 0x020fe20008011611 */
[----:B------:R-:W-:-:S03]  /*02a0*/  VIADD R12, R18, UR4 ;  /* 0x00000004120c7c36 */ /* 0x000fc60008000000 */
[----:B------:R-:W-:-:S04]  /*02b0*/  LOP3.LUT R13, R23, 0x1, RZ, 0xc0, !PT ;  /* 0x00000001170d7812 */ /* 0x000fc800078ec0ff */
[----:B------:R-:W-:Y:S01]  /*02c0*/  ISETP.NE.U32.AND P0, PT, R13, 0x1, PT ;  /* 0x000000010d00780c */ /* 0x000fe20003f05070 */
[----:B------:R-:W-:-:S03]  /*02d0*/  IMAD R13, R12, 0x5, RZ ;  /* 0x000000050c0d7824 */ /* 0x000fc600078e02ff */
[----:B------:R-:W-:Y:S01]  /*02e0*/  R2P PR, R23, 0x7e ;  /* 0x0000007e17007804 */ /* 0x000fe20000000000 */
[----:B------:R-:W-:-:S08]  /*02f0*/  IMAD.WIDE.U32 R12, R13, 0x4, R10 ;  /* 0x000000040d0c7825 */ /* 0x000fd000078e000a */
[----:B------:R-:W2:Y:S04]  /*0300*/  @!P0 LDG.E R20, desc[UR8][R12.64+0x10] ;  /* 0x000010080c148981 */ /* 0x000ea8000c1e1900 */
[----:B------:R-:W3:Y:S04]  /*0310*/  @P1 LDG.E R22, desc[UR8][R12.64+0x24] ;  /* 0x000024080c161981 */ /* 0x000ee8000c1e1900 */
[----:B------:R-:W4:Y:S04]  /*0320*/  @P2 LDG.E R24, desc[UR8][R12.64+0x38] ;  /* 0x000038080c182981 */ /* 0x000f28000c1e1900 */
[----:B------:R-:W4:Y:S04]  /*0330*/  @P3 LDG.E R26, desc[UR8][R12.64+0x4c] ;  /* 0x00004c080c1a3981 */ /* 0x000f28000c1e1900 */
[----:B------:R-:W4:Y:S04]  /*0340*/  @!P0 LDG.E R19, desc[UR8][R12.64+0x4] ;  /* 0x000004080c138981 */ /* 0x000f28000c1e1900 */
[----:B------:R-:W4:Y:S04]  /*0350*/  @!P0 LDG.E R21, desc[UR8][R12.64+0xc] ;  /* 0x00000c080c158981 */ /* 0x000f28000c1e1900 */
[----:B------:R-:W4:Y:S01]  /*0360*/  @P3 LDG.E R25, desc[UR8][R12.64+0x40] ;  /* 0x000040080c193981 */ /* 0x000f22000c1e1900 */
[----:B--2---:R-:W-:-:S03]  /*0370*/  @!P0 LOP3.LUT R3, R3, R20, RZ, 0x3c, !PT ;  /* 0x0000001403038212 */ /* 0x004fc600078e3cff */
[----:B------:R-:W2:Y:S01]  /*0380*/  @!P0 LDG.E R20, desc[UR8][R12.64] ;  /* 0x000000080c148981 */ /* 0x000ea2000c1e1900 */
[----:B---3--:R-:W-:-:S03]  /*0390*/  @P1 LOP3.LUT R3, R3, R22, RZ, 0x3c, !PT ;  /* 0x0000001603031212 */ /* 0x008fc600078e3cff */
[----:B------:R-:W3:Y:S01]  /*03a0*/  @!P0 LDG.E R22, desc[UR8][R12.64+0x8] ;  /* 0x000008080c168981 */ /* 0x000ee2000c1e1900 */
[----:B----4-:R-:W-:-:S03]  /*03b0*/  @P2 LOP3.LUT R3, R3, R24, RZ, 0x3c, !PT ;  /* 0x0000001803032212 */ /* 0x010fc600078e3cff */
[----:B------:R-:W4:Y:S01]  /*03c0*/  @P4 LDG.E R24, desc[UR8][R12.64+0x60] ;  /* 0x000060080c184981 */ /* 0x000f22000c1e1900 */
[----:B------:R-:W-:-:S03]  /*03d0*/  @P3 LOP3.LUT R3, R3, R26, RZ, 0x3c, !PT ;  /* 0x0000001a03033212 */ /* 0x000fc600078e3cff */
[----:B------:R-:W4:Y:S01]  /*03e0*/  @P5 LDG.E R26, desc[UR8][R12.64+0x74] ;  /* 0x000074080c1a5981 */ /* 0x000f22000c1e1900 */
[----:B------:R-:W-:-:S03]  /*03f0*/  @!P0 LOP3.LUT R4, R4, R19, RZ, 0x3c, !PT ;  /* 0x0000001304048212 */ /* 0x000fc600078e3cff */
[----:B------:R-:W4:Y:S01]  /*0400*/  @P1 LDG.E R19, desc[UR8][R12.64+0x18] ;  /* 0x000018080c131981 */ /* 0x000f22000c1e1900 */
[----:B------:R-:W-:-:S03]  /*0410*/  @!P0 LOP3.LUT R2, R2, R21, RZ, 0x3c, !PT ;  /* 0x0000001502028212 */ /* 0x000fc600078e3cff */
[----:B------:R-:W4:Y:S01]  /*0420*/  @P1 LDG.E R21, desc[UR8][R12.64+0x20] ;  /* 0x000020080c151981 */ /* 0x000f22000c1e1900 */
[----:B--2---:R-:W-:-:S03]  /*0430*/  @!P0 LOP3.LUT R7, R7, R20, RZ, 0x3c, !PT ;  /* 0x0000001407078212 */ /* 0x004fc600078e3cff */
[----:B------:R-:W2:Y:S01]  /*0440*/  @P1 LDG.E R20, desc[UR8][R12.64+0x14] ;  /* 0x000014080c141981 */ /* 0x000ea2000c1e1900 */
[----:B---3--:R-:W-:-:S03]  /*0450*/  @!P0 LOP3.LUT R5, R5, R22, RZ, 0x3c, !PT ;  /* 0x0000001605058212 */ /* 0x008fc600078e3cff */
[----:B------:R-:W3:Y:S01]  /*0460*/  @P1 LDG.E R22, desc[UR8][R12.64+0x1c] ;  /* 0x00001c080c161981 */ /* 0x000ee2000c1e1900 */
[----:B----4-:R-:W-:-:S03]  /*0470*/  @P4 LOP3.LUT R3, R3, R24, RZ, 0x3c, !PT ;  /* 0x0000001803034212 */ /* 0x010fc600078e3cff */
[----:B------:R-:W4:Y:S01]  /*0480*/  @P2 LDG.E R24, desc[UR8][R12.64+0x28] ;  /* 0x000028080c182981 */ /* 0x000f22000c1e1900 */
[----:B------:R-:W-:-:S03]  /*0490*/  @P1 LOP3.LUT R4, R4, R19, RZ, 0x3c, !PT ;  /* 0x0000001304041212 */ /* 0x000fc600078e3cff */
[----:B------:R-:W4:Y:S01]  /*04a0*/  @P2 LDG.E R19, desc[UR8][R12.64+0x2c] ;  /* 0x00002c080c132981 */ /* 0x000f22000c1e1900 */
[----:B------:R-:W-:-:S03]  /*04b0*/  @P1 LOP3.LUT R2, R2, R21, RZ, 0x3c, !PT ;  /* 0x0000001502021212 */ /* 0x000fc600078e3cff */
[----:B------:R-:W4:Y:S01]  /*04c0*/  @P2 LDG.E R21, desc[UR8][R12.64+0x34] ;  /* 0x000034080c152981 */ /* 0x000f22000c1e1900 */
[----:B--2---:R-:W-:-:S03]  /*04d0*/  @P1 LOP3.LUT R7, R7, R20, RZ, 0x3c, !PT ;  /* 0x0000001407071212 */ /* 0x004fc600078e3cff */
[----:B------:R-:W2:Y:S01]  /*04e0*/  @P2 LDG.E R20, desc[UR8][R12.64+0x30] ;  /* 0x000030080c142981 */ /* 0x000ea2000c1e1900 */
[----:B---3--:R-:W-:-:S03]  /*04f0*/  @P1 LOP3.LUT R5, R5, R22, RZ, 0x3c, !PT ;  /* 0x0000001605051212 */ /* 0x008fc600078e3cff */
[----:B------:R-:W3:Y:S01]  /*0500*/  @P3 LDG.E R22, desc[UR8][R12.64+0x3c] ;  /* 0x00003c080c163981 */ /* 0x000ee2000c1e1900 */
[----:B----4-:R-:W-:-:S03]  /*0510*/  @P2 LOP3.LUT R7, R7, R24, RZ, 0x3c, !PT ;  /* 0x0000001807072212 */ /* 0x010fc600078e3cff */
[----:B------:R-:W4:Y:S01]  /*0520*/  @P3 LDG.E R24, desc[UR8][R12.64+0x44] ;  /* 0x000044080c183981 */ /* 0x000f22000c1e1900 */
[----:B------:R-:W-:-:S03]  /*0530*/  @P2 LOP3.LUT R4, R4, R19, RZ, 0x3c, !PT ;  /* 0x0000001304042212 */ /* 0x000fc600078e3cff */
[----:B------:R-:W4:Y:S01]  /*0540*/  @P3 LDG.E R19, desc[UR8][R12.64+0x48] ;  /* 0x000048080c133981 */ /* 0x000f22000c1e1900 */
[----:B------:R-:W-:Y:S02]  /*0550*/  @P2 LOP3.LUT R2, R2, R21, RZ, 0x3c, !PT ;  /* 0x0000001502022212 */ /* 0x000fe400078e3cff */
[----:B------:R-:W-:Y:S01]  /*0560*/  @P3 LOP3.LUT R4, R4, R25, RZ, 0x3c, !PT ;  /* 0x0000001904043212 */ /* 0x000fe200078e3cff */
[----:B------:R-:W4:Y:S04]  /*0570*/  @P4 LDG.E R21, desc[UR8][R12.64+0x54] ;  /* 0x000054080c154981 */ /* 0x000f28000c1e1900 */
        /* <DEDUP_REMOVED lines=19> */
[----:B------:R-:W-:Y:S02]  /*06b0*/  LOP3.LUT P0, RZ, R23, 0x80, RZ, 0xc0, !PT ;  /* 0x0000008017ff7812 */ /* 0x000fe4000780c0ff */
[----:B------:R-:W-:Y:S02]  /*06c0*/  @P5 LOP3.LUT R3, R3, R26, RZ, 0x3c, !PT ;  /* 0x0000001a03035212 */ /* 0x000fe400078e3cff */
[----:B------:R-:W4:Y:S01]  /*06d0*/  @P6 LDG.E R26, desc[UR8][R12.64+0x88] ;  /* 0x000088080c1a6981 */ /* 0x000f22000c1e1900 */
[----:B------:R-:W-:-:S03]  /*06e0*/  @P5 LOP3.LUT R4, R4, R19, RZ, 0x3c, !PT ;  /* 0x0000001304045212 */ /* 0x000fc600078e3cff */
[----:B------:R-:W4:Y:S01]  /*06f0*/  @P6 LDG.E R19, desc[UR8][R12.64+0x84] ;  /* 0x000084080c136981 */ /* 0x000f22000c1e1900 */
[----:B------:R-:W-:-:S04]  /*0700*/  @P5 LOP3.LUT R2, R2, R21, RZ, 0x3c, !PT ;  /* 0x0000001502025212 */ /* 0x000fc800078e3cff */
        /* <DEDUP_REMOVED lines=9> */
[----:B------:R-:W-:Y:S02]  /*07a0*/  @P6 LOP3.LUT R3, R3, R26, RZ, 0x3c, !PT ;  /* 0x0000001a03036212 */ /* 0x000fe400078e3cff */
[----:B------:R-:W-:Y:S02]  /*07b0*/  @P6 LOP3.LUT R2, R2, R19, RZ, 0x3c, !PT ;  /* 0x0000001302026212 */ /* 0x000fe400078e3cff */
[----:B------:R-:W-:Y:S02]  /*07c0*/  @P0 LOP3.LUT R4, R4, R21, RZ, 0x3c, !PT ;  /* 0x0000001504040212 */ /* 0x000fe400078e3cff */
[----:B------:R-:W-:Y:S02]  /*07d0*/  @P0 LOP3.LUT R2, R2, R25, RZ, 0x3c, !PT ;  /* 0x0000001902020212 */ /* 0x000fe400078e3cff */
[----:B--2---:R-:W-:Y:S02]  /*07e0*/  @P0 LOP3.LUT R7, R7, R20, RZ, 0x3c, !PT ;  /* 0x0000001407070212 */ /* 0x004fe400078e3cff */
[----:B---3--:R-:W-:-:S02]  /*07f0*/  @P0 LOP3.LUT R5, R5, R22, RZ, 0x3c, !PT ;  /* 0x0000001605050212 */ /* 0x008fc400078e3cff */
[----:B----4-:R-:W-:Y:S02]  /*0800*/  @P0 LOP3.LUT R3, R3, R24, RZ, 0x3c, !PT ;  /* 0x0000001803030212 */ /* 0x010fe400078e3cff */
[----:B------:R-:W-:-:S13]  /*0810*/  R2P PR, R23.B1, 0x7f ;  /* 0x0000007f17007804 */ /* 0x000fda0000001000 */
[----:B------:R-:W2:Y:S04]  /*0820*/  @P0 LDG.E R22, desc[UR8][R12.64+0xa0] ;  /* 0x0000a0080c160981 */ /* 0x000ea8000c1e1900 */
[----:B------:R-:W3:Y:S04]  /*0830*/  @P0 LDG.E R19, desc[UR8][R12.64+0xa4] ;  /* 0x0000a4080c130981 */ /* 0x000ee8000c1e1900 */
[----:B------:R-:W4:Y:S04]  /*0840*/  @P0 LDG.E R21, desc[UR8][R12.64+0xac] ;  /* 0x0000ac080c150981 */ /* 0x000f28000c1e1900 */
[----:B------:R-:W4:Y:S04]  /*0850*/  @P0 LDG.E R24, desc[UR8][R12.64+0xa8] ;  /* 0x0000a8080c180981 */ /* 0x000f28000c1e1900 */
[----:B------:R-:W4:Y:S04]  /*0860*/  @P0 LDG.E R20, desc[UR8][R12.64+0xb0] ;  /* 0x0000b0080c140981 */ /* 0x000f28000c1e1900 */
        /* <DEDUP_REMOVED lines=12> */
[----:B------:R-:W-:Y:S02]  /*0930*/  LOP3.LUT P0, RZ, R23, 0x8000, RZ, 0xc0, !PT ;  /* 0x0000800017ff7812 */ /* 0x000fe4000780c0ff */
        /* <DEDUP_REMOVED lines=22> */
[----:B------:R-:W-:Y:S01]  /*0aa0*/  @P2 LOP3.LUT R3, R3, R24, RZ, 0x3c, !PT ;  /* 0x0000001803032212 */ /* 0x000fe200078e3cff */
[----:B------:R-:W4:Y:S04]  /*0ab0*/  @P4 LDG.E R23, desc[UR8][R12.64+0xfc] ;  /* 0x0000fc080c174981 */ /* 0x000f28000c1e1900 */
        /* <DEDUP_REMOVED lines=12> */
[----:B------:R-:W3:Y:S01]  /*0b80*/  @P5 LDG.E R23, desc[UR8][R12.64+0x110] ;  /* 0x000110080c175981 */ /* 0x000ee2000c1e1900 */
[----:B------:R-:W-:-:S03]  /*0b90*/  @P4 LOP3.LUT R7, R7, R24, RZ, 0x3c, !PT ;  /* 0x0000001807074212 */ /* 0x000fc600078e3cff */
[----:B------:R-:W3:Y:S01]  /*0ba0*/  @P5 LDG.E R24, desc[UR8][R12.64+0x10c] ;  /* 0x00010c080c185981 */ /* 0x000ee2000c1e1900 */
[----:B------:R-:W-:-:S03]  /*0bb0*/  @P4 LOP3.LUT R3, R3, R20, RZ, 0x3c, !PT ;  /* 0x0000001403034212 */ /* 0x000fc600078e3cff */
[----:B------:R-:W3:Y:S01]  /*0bc0*/  @P6 LDG.E R20, desc[UR8][R12.64+0x120] ;  /* 0x000120080c146981 */ /* 0x000ee2000c1e1900 */
[----:B------:R-:W-:-:S03]  /*0bd0*/  @P5 LOP3.LUT R3, R3, R26, RZ, 0x3c, !PT ;  /* 0x0000001a03035212 */ /* 0x000fc600078e3cff */
[----:B------:R-:W3:Y:S01]  /*0be0*/  @P0 LDG.E R26, desc[UR8][R12.64+0x134] ;  /* 0x000134080c1a0981 */ /* 0x000ee2000c1e1900 */
[----:B--2---:R-:W-:-:S03]  /*0bf0*/  @P5 LOP3.LUT R7, R7, R22, RZ, 0x3c, !PT ;  /* 0x0000001607075212 */ /* 0x004fc600078e3cff */
[----:B------:R-:W2:Y:S01]  /*0c00*/  @P6 LDG.E R22, desc[UR8][R12.64+0x128] ;  /* 0x000128080c166981 */ /* 0x000ea2000c1e1900 */
[----:B------:R-:W-:-:S03]  /*0c10*/  @P6 LOP3.LUT R7, R7, R28, RZ, 0x3c, !PT ;  /* 0x0000001c07076212 */ /* 0x000fc600078e3cff */
[----:B------:R-:W2:Y:S01]  /*0c20*/  @P0 LDG.E R28, desc[UR8][R12.64+0x13c] ;  /* 0x00013c080c1c0981 */ /* 0x000ea2000c1e1900 */
[----:B----4-:R-:W-:-:S03]  /*0c30*/  @P5 LOP3.LUT R4, R4, R21, RZ, 0x3c, !PT ;  /* 0x0000001504045212 */ /* 0x010fc600078e3cff */
[----:B------:R-:W4:Y:S01]  /*0c40*/  @P6 LDG.E R21, desc[UR8][R12.64+0x124] ;  /* 0x000124080c156981 */ /* 0x000f22000c1e1900 */
[----:B---3--:R-:W-:Y:S02]  /*0c50*/  @P5 LOP3.LUT R2, R2, R23, RZ, 0x3c, !PT ;  /* 0x0000001702025212 */ /* 0x008fe400078e3cff */
[----:B------:R-:W-:Y:S01]  /*0c60*/  @P6 LOP3.LUT R4, R4, R19, RZ, 0x3c, !PT ;  /* 0x0000001304046212 */ /* 0x000fe200078e3cff */
[----:B------:R-:W3:Y:S01]  /*0c70*/  @P0 LDG.E R23, desc[UR8][R12.64+0x138] ;  /* 0x000138080c170981 */ /* 0x000ee2000c1e1900 */
[----:B------:R-:W-:-:S03]  /*0c80*/  @P5 LOP3.LUT R5, R5, R24, RZ, 0x3c, !PT ;  /* 0x0000001805055212 */ /* 0x000fc600078e3cff */
[----:B------:R-:W3:Y:S04]  /*0c90*/  @P0 LDG.E R24, desc[UR8][R12.64+0x12c] ;  /* 0x00012c080c180981 */ /* 0x000ee8000c1e1900 */
[----:B------:R-:W3:Y:S01]  /*0ca0*/  @P0 LDG.E R19, desc[UR8][R12.64+0x130] ;  /* 0x000130080c130981 */ /* 0x000ee2000c1e1900 */
[----:B------:R-:W-:-:S04]  /*0cb0*/  UIADD3 UR4, UPT, UPT, UR4, 0x10, URZ ;  /* 0x0000001004047890 */ /* 0x000fc8000fffe0ff */
[----:B------:R-:W-:Y:S01]  /*0cc0*/  UISETP.NE.AND UP0, UPT, UR4, 0x20, UPT ;  /* 0x000000200400788c */ /* 0x000fe2000bf05270 */
[----:B------:R-:W-:-:S04]  /*0cd0*/  @P6 LOP3.LUT R5, R5, R20, RZ, 0x3c, !PT ;  /* 0x0000001405056212 */ /* 0x000fc800078e3cff */
[----:B------:R-:W-:Y:S02]  /*0ce0*/  @P0 LOP3.LUT R5, R5, R26, RZ, 0x3c, !PT ;  /* 0x0000001a05050212 */ /* 0x000fe400078e3cff */
[----:B--2---:R-:W-:-:S04]  /*0cf0*/  @P6 LOP3.LUT R3, R3, R22, RZ, 0x3c, !PT ;  /* 0x0000001603036212 */ /* 0x004fc800078e3cff */
[----:B------:R-:W-:Y:S02]  /*0d00*/  @P0 LOP3.LUT R3, R3, R28, RZ, 0x3c, !PT ;  /* 0x0000001c03030212 */ /* 0x000fe400078e3cff */
[----:B----4-:R-:W-:-:S04]  /*0d10*/  @P6 LOP3.LUT R2, R2, R21, RZ, 0x3c, !PT ;  /* 0x0000001502026212 */ /* 0x010fc800078e3cff */
[----:B---3--:R-:W-:Y:S02]  /*0d20*/  @P0 LOP3.LUT R2, R2, R23, RZ, 0x3c, !PT ;  /* 0x0000001702020212 */ /* 0x008fe400078e3cff */
[----:B------:R-:W-:Y:S02]  /*0d30*/  @P0 LOP3.LUT R7, R7, R24, RZ, 0x3c, !PT ;  /* 0x0000001807070212 */ /* 0x000fe400078e3cff */
[----:B------:R-:W-:Y:S01]  /*0d40*/  @P0 LOP3.LUT R4, R4, R19, RZ, 0x3c, !PT ;  /* 0x0000001304040212 */ /* 0x000fe200078e3cff */
[----:B------:R-:W-:Y:S06]  /*0d50*/  BRA.U UP0, `(.L_x_4) ;  /* 0xfffffff5004c7547 */ /* 0x000fec000b83ffff */
[----:B------:R-:W-:-:S05]  /*0d60*/  VIADD R8, R8, 0x1 ;  /* 0x0000000108087836 */ /* 0x000fca0000000000 */
[----:B------:R-:W-:-:S13]  /*0d70*/  ISETP.NE.AND P0, PT, R8, 0x5, PT ;  /* 0x000000050800780c */ /* 0x000fda0003f05270 */
[----:B------:R-:W-:Y:S05]  /*0d80*/  @P0 BRA `(.L_x_5) ;  /* 0xfffffff400300947 */ /* 0x000fea000383ffff */
[----:B------:R-:W-:Y:S01]  /*0d90*/  LOP3.LUT R8, R15, 0x3, RZ, 0xc0, !PT ;  /* 0x000000030f087812 */ /* 0x000fe200078ec0ff */
[----:B------:R0:W-:Y:S03]  /*0da0*/  STL [R1+0x4], R7 ;  /* 0x0000040701007387 */ /* 0x0001e60000100800 */
[----:B------:R-:W-:Y:S01]  /*0db0*/  ISETP.NE.U32.AND P0, PT, R8, 0x1, PT ;  /* 0x000000010800780c */ /* 0x000fe20003f05070 */
[----:B------:R0:W-:Y:S03]  /*0dc0*/  STL.64 [R1+0x8], R4 ;  /* 0x0000080401007387 */ /* 0x0001e60000100a00 */
[----:B------:R-:W-:Y:S01]  /*0dd0*/  ISETP.NE.AND.EX P0, PT, RZ, RZ, PT, P0 ;  /* 0x000000ffff00720c */ /* 0x000fe20003f05300 */
[----:B------:R0:W-:-:S12]  /*0de0*/  STL.64 [R1+0x10], R2 ;  /* 0x0000100201007387 */ /* 0x0001d80000100a00 */
[----:B0-----:R-:W-:Y:S05]  /*0df0*/  @!P0 BRA `(.L_x_3) ;  /* 0x0000001800088947 */ /* 0x001fea0003800000 */
[----:B------:R-:W-:Y:S01]  /*0e00*/  UMOV UR4, URZ ;  /* 0x000000ff00047c82 */ /* 0x000fe20008000000 */
[----:B------:R-:W-:Y:S01]  /*0e10*/  UMOV UR5, URZ ;  /* 0x000000ff00057c82 */ /* 0x000fe20008000000 */
[----:B------:R-:W-:Y:S02]  /*0e20*/  IMAD.MOV.U32 R8, RZ, RZ, RZ ;  /* 0x000000ffff087224 */ /* 0x000fe400078e00ff */
[----:B------:R-:W-:Y:S02]  /*0e30*/  IMAD.MOV.U32 R7, RZ, RZ, RZ ;  /* 0x000000ffff077224 */ /* 0x000fe400078e00ff */
[----:B------:R-:W-:Y:S02]  /*0e40*/  IMAD.U32 R3, RZ, RZ, UR4 ;  /* 0x00000004ff037e24 */ /* 0x000fe4000f8e00ff */
[----:B------:R-:W-:Y:S02]  /*0e50*/  IMAD.U32 R2, RZ, RZ, UR5 ;  /* 0x00000005ff027e24 */ /* 0x000fe4000f8e00ff */
[----:B------:R-:W-:-:S02]  /*0e60*/  IMAD.U32 R5, RZ, RZ, UR4 ;  /* 0x00000004ff057e24 */ /* 0x000fc4000f8e00ff */
[----:B------:R-:W-:-:S07]  /*0e70*/  IMAD.U32 R4, RZ, RZ, UR5 ;  /* 0x00000005ff047e24 */ /* 0x000fce000f8e00ff */
.L_x_7:
[----:B------:R-:W-:-:S06]  /*0e80*/  IMAD R17, R8, 0x4, R1 ;  /* 0x0000000408117824 */ /* 0x000fcc00078e0201 */
[----:B------:R-:W5:Y:S01]  /*0e90*/  LDL R17, [R17+0x4] ;  /* 0x0000040011117983 */ /* 0x000f620000100800 */
[----:B------:R-:W-:Y:S01]  /*0ea0*/  IMAD.SHL.U32 R18, R8, 0x20, RZ ;  /* 0x0000002008127824 */ /* 0x000fe200078e00ff */
[----:B------:R-:W-:-:S06]  /*0eb0*/  UMOV UR4, URZ ;  /* 0x000000ff00047c82 */ /* 0x000fcc0008000000 */
.L_x_6:
        /* <DEDUP_REMOVED lines=182> */
[----:B0-----:R-:W-:Y:S05]  /*1a20*/  @P0 BRA `(.L_x_3) ;  /* 0x0000000800fc0947 */ /* 0x001fea0003800000 */
        /* <DEDUP_REMOVED lines=8> */
.L_x_9:
[----:B------:R-:W-:-:S06]  /*1ab0*/  IMAD R17, R8, 0x4, R1 ;  /* 0x0000000408117824 */ /* 0x000fcc00078e0201 */
[----:B------:R-:W5:Y:S01]  /*1ac0*/  LDL R17, [R17+0x4] ;  /* 0x0000040011117983 */ /* 0x000f620000100800 */
[----:B------:R-:W-:Y:S01]  /*1ad0*/  IMAD.SHL.U32 R18, R8, 0x20, RZ ;  /* 0x0000002008127824 */ /* 0x000fe200078e00ff */
[----:B------:R-:W-:-:S06]  /*1ae0*/  UMOV UR4, URZ ;  /* 0x000000ff00047c82 */ /* 0x000fcc0008000000 */
.L_x_8:
        /* <DEDUP_REMOVED lines=176> */
[----:B------:R0:W-:Y:S04]  /*25f0*/  STL [R1+0x4], R7 ;  /* 0x0000040701007387 */ /* 0x0001e80000100800 */
[----:B------:R0:W-:Y:S04]  /*2600*/  STL.64 [R1+0x8], R4 ;  /* 0x0000080401007387 */ /* 0x0001e80000100a00 */
[----:B------:R0:W-:Y:S02]  /*2610*/  STL.64 [R1+0x10], R2 ;  /* 0x0000100201007387 */ /* 0x0001e40000100a00 */
.L_x_3:
[----:B------:R-:W-:Y:S05]  /*2620*/  BSYNC.RECONVERGENT B1 ;  /* 0x0000000000017941 */ /* 0x000fea0003800200 */
.L_x_2:
[C---:B------:R-:W-:Y:S01]  /*2630*/  ISETP.GT.U32.AND P0, PT, R15.reuse, 0x3, PT ;  /* 0x000000030f00780c */ /* 0x040fe20003f04070 */
[----:B------:R-:W-:Y:S01]  /*2640*/  VIADD R14, R14, 0x1 ;  /* 0x000000010e0e7836 */ /* 0x000fe20000000000 */
[--C-:B------:R-:W-:Y:S02]  /*2650*/  SHF.R.U64 R15, R15, 0x2, R16.reuse ;  /* 0x000000020f0f7819 */ /* 0x100fe40000001210 */
[----:B------:R-:W-:Y:S02]  /*2660*/  ISETP.GT.U32.AND.EX P0, PT, R16, RZ, PT, P0 ;  /* 0x000000ff1000720c */ /* 0x000fe40003f04100 */
[----:B------:R-:W-:-:S11]  /*2670*/  SHF.R.U32.HI R16, RZ, 0x2, R16 ;  /* 0x00000002ff107819 */ /* 0x000fd60000011610 */
[----:B------:R-:W-:Y:S05]  /*2680*/  @P0 BRA `(.L_x_10) ;  /* 0xffffffd800cc0947 */ /* 0x000fea000383ffff */
.L_x_1:
[----:B------:R-:W-:Y:S05]  /*2690*/  BSYNC.RECONVERGENT B0 ;  /* 0x0000000000007941 */ /* 0x000fea0003800200 */
.L_x_0:
[----:B------:R-:W-:-:S13]  /*26a0*/  ISETP.GT.AND P0, PT, R9, 0x9, PT ;  /* 0x000000090900780c */ /* 0x000fda0003f04270 */
[----:B------:R-:W-:Y:S05]  /*26b0*/  @P0 EXIT ;  /* 0x000000000000094d */ /* 0x000fea0003800000 */
[----:B------:R-:W2:Y:S01]  /*26c0*/  LDCU.128 UR4, c[0x0][0x390] ;  /* 0x00007200ff0477ac */ /* 0x000ea20008000c00 */
[----:B------:R-:W3:Y:S01]  /*26d0*/  LDCU.128 UR12, c[0x0][0x380] ;  /* 0x00007000ff0c77ac */ /* 0x000ee20008000c00 */
[----:B--2---:R-:W-:-:S04]  /*26e0*/  LEA R10, P0, R9, UR6, 0x2 ;  /* 0x00000006090a7c11 */ /* 0x004fc8000f8010ff */
[----:B------:R-:W-:Y:S01]  /*26f0*/  LEA.HI.X R11, R9, UR7, R0, 0x2, P0 ;  /* 0x00000007090b7c11 */ /* 0x000fe200080f1400 */
[----:B------:R-:W-:Y:S02]  /*2700*/  UIADD3 UR4, UPT, UPT, -UR5, UR4, URZ ;  /* 0x0000000405047290 */ /* 0x000fe4000fffe1ff */
[----:B------:R-:W-:Y:S01]  /*2710*/  I2FP.F32.S32 R8, UR5 ;  /* 0x0000000500087c45 */ /* 0x000fe20008201400 */
[----:B------:R-:W2:Y:S01]  /*2720*/  LDCU.64 UR6, c[0x0][0x3a0] ;  /* 0x00007400ff0677ac */ /* 0x000ea20008000a00 */
[----:B------:R4:W5:Y:S02]  /*2730*/  LDG.E R15, desc[UR8][R10.64] ;  /* 0x000000080a0f7981 */ /* 0x000964000c1e1900 */
[----:B------:R-:W-:Y:S01]  /*2740*/  I2FP.F32.S32 R12, UR4 ;  /* 0x00000004000c7c45 */ /* 0x000fe20008201400 */
[----:B---3--:R-:W-:-:S06]  /*2750*/  UMOV UR4, URZ ;  /* 0x000000ff00047c82 */ /* 0x008fcc0008000000 */
.L_x_17:
[----:B------:R-:W-:-:S04]  /*2760*/  SHF.R.U32.HI R14, RZ, 0x2, R7 ;  /* 0x00000002ff0e7819 */ /* 0x000fc80000011607 */
[----:B------:R-:W-:Y:S01]  /*2770*/  LOP3.LUT R14, R14, R7, RZ, 0x3c, !PT ;  /* 0x000000070e0e7212 */ /* 0x000fe200078e3cff */
[----:B01----:R-:W-:-:S04]  /*2780*/  IMAD.SHL.U32 R7, R3, 0x10, RZ ;  /* 0x0000001003077824 */ /* 0x003fc800078e00ff */
[----:B------:R-:W-:-:S05]  /*2790*/  IMAD.SHL.U32 R13, R14, 0x2, RZ ;  /* 0x000000020e0d7824 */ /* 0x000fca00078e00ff */
[----:B------:R-:W-:Y:S01]  /*27a0*/  LOP3.LUT R14, R14, R13, R7, 0x96, !PT ;  /* 0x0000000d0e0e7212 */ /* 0x000fe200078e9607 */
[----:B------:R-:W-:-:S03]  /*27b0*/  IMAD.MOV.U32 R13, RZ, RZ, 0x2f800000 ;  /* 0x2f800000ff0d7424 */ /* 0x000fc600078e00ff */
[----:B------:R-:W-:-:S04]  /*27c0*/  LOP3.LUT R7, R14, R3, RZ, 0x3c, !PT ;  /* 0x000000030e077212 */ /* 0x000fc800078e3cff */
[----:B------:R-:W-:-:S04]  /*27d0*/  IADD3 R14, PT, PT, R6, 0x587c5, R7 ;  /* 0x000587c5060e7810 */ /* 0x000fc80007ffe007 */
[----:B------:R-:W-:-:S05]  /*27e0*/  I2FP.F32.U32 R14, R14 ;  /* 0x0000000e000e7245 */ /* 0x000fca0000201000 */
[----:B------:R-:W-:-:S04]  /*27f0*/  FFMA R17, R14, R13, 1.1641532182693481445e-10 ;  /* 0x2f0000000e117423 */ /* 0x000fc8000000000d */
[----:B------:R-:W-:-:S06]  /*2800*/  FMUL R14, R8, R17 ;  /* 0x00000011080e7220 */ /* 0x000fcc0000400000 */
[----:B------:R-:W0:Y:S02]  /*2810*/  F2I.TRUNC.NTZ R14, R14 ;  /* 0x0000000e000e7305 */ /* 0x000e24000020f100 */
[----:B0----5:R-:W-:Y:S01]  /*2820*/  IMAD.IADD R17, R15, 0x1, R14 ;  /* 0x000000010f117824 */ /* 0x021fe200078e020e */
[----:B------:R-:W-:-:S04]  /*2830*/  IADD3 R18, P1, PT, R14, UR14, RZ ;  /* 0x0000000e0e127c10 */ /* 0x000fc8000ff3e0ff */
[C---:B------:R-:W-:Y:S02]  /*2840*/  IADD3 R16, P0, PT, R17.reuse, UR12, RZ ;  /* 0x0000000c11107c10 */ /* 0x040fe4000ff1e0ff */
[----:B------:R-:W-:Y:S02]  /*2850*/  LEA.HI.X.SX32 R19, R14, UR15, 0x1, P1 ;  /* 0x0000000f0e137c11 */ /* 0x000fe400088f0eff */
[----:B------:R-:W-:-:S04]  /*2860*/  LEA.HI.X.SX32 R17, R17, UR13, 0x1, P0 ;  /* 0x0000000d11117c11 */ /* 0x000fc800080f0eff */
[----:B------:R-:W3:Y:S04]  /*2870*/  LDG.E.U8 R19, desc[UR8][R18.64] ;  /* 0x0000000812137981 */ /* 0x000ee8000c1e1100 */
[----:B------:R-:W3:Y:S01]  /*2880*/  LDG.E.U8 R16, desc[UR8][R16.64] ;  /* 0x0000000810107981 */ /* 0x000ee2000c1e1100 */
[----:B------:R-:W-:Y:S01]  /*2890*/  UIADD3 UR4, UPT, UPT, UR4, 0x2, URZ ;  /* 0x0000000204047890 */ /* 0x000fe2000fffe0ff */
[----:B------:R-:W-:Y:S03]  /*28a0*/  BSSY.RECONVERGENT B0, `(.L_x_11) ;  /* 0x0000034000007945 */ /* 0x000fe60003800200 */
[----:B------:R-:W-:Y:S01]  /*28b0*/  UISETP.NE.AND UP0, UPT, UR4, 0x1e, UPT ;  /* 0x0000001e0400788c */ /* 0x000fe2000bf05270 */
[----:B------:R-:W-:Y:S01]  /*28c0*/  BAR.SYNC.DEFER_BLOCKING 0x0 ;  /* 0x0000000000007b1d */ /* 0x000fe20000010000 */
[----:B---3--:R-:W-:-:S13]  /*28d0*/  ISETP.NE.AND P0, PT, R16, R19, PT ;  /* 0x000000131000720c */ /* 0x008fda0003f05270 */
[----:B------:R-:W-:Y:S05]  /*28e0*/  @!P0 BRA `(.L_x_12) ;  /* 0x0000000000948947 */ /* 0x000fea0003800000 */
[----:B------:R-:W-:Y:S01]  /*28f0*/  SHF.R.U32.HI R15, RZ, 0x2, R4 ;  /* 0x00000002ff0f7819 */ /* 0x000fe20000011604 */
[----:B------:R-:W-:-:S03]  /*2900*/  VIADD R17, R6, 0xb0f8a ;  /* 0x000b0f8a06117836 */ /* 0x000fc60000000000 */
[----:B------:R-:W-:Y:S01]  /*2910*/  LOP3.LUT R15, R15, R4, RZ, 0x3c, !PT ;  /* 0x000000040f0f7212 */ /* 0x000fe200078e3cff */
[----:B------:R-:W-:-:S04]  /*2920*/  IMAD.SHL.U32 R4, R7, 0x10, RZ ;  /* 0x0000001007047824 */ /* 0x000fc800078e00ff */
[----:B------:R-:W-:-:S05]  /*2930*/  IMAD.SHL.U32 R14, R15, 0x2, RZ ;  /* 0x000000020f0e7824 */ /* 0x000fca00078e00ff */
[----:B------:R-:W-:-:S04]  /*2940*/  LOP3.LUT R14, R15, R14, R4, 0x96, !PT ;  /* 0x0000000e0f0e7212 */ /* 0x000fc800078e9604 */
[----:B------:R-:W-:-:S05]  /*2950*/  LOP3.LUT R14, R14, R7, RZ, 0x3c, !PT ;  /* 0x000000070e0e7212 */ /* 0x000fca00078e3cff */
[----:B------:R-:W-:-:S05]  /*2960*/  IMAD.IADD R4, R14, 0x1, R17 ;  /* 0x000000010e047824 */ /* 0x000fca00078e0211 */
[----:B------:R-:W-:-:S05]  /*2970*/  I2FP.F32.U32 R4, R4 ;  /* 0x0000000400047245 */ /* 0x000fca0000201000 */
[----:B------:R-:W-:-:S04]  /*2980*/  FFMA R4, R4, R13, 1.1641532182693481445e-10 ;  /* 0x2f00000004047423 */ /* 0x000fc8000000000d */
[----:B------:R-:W-:-:S04]  /*2990*/  FMUL R16, R4, 10 ;  /* 0x4120000004107820 */ /* 0x000fc80000400000 */
[----:B------:R-:W2:Y:S02]  /*29a0*/  F2I.TRUNC.NTZ R15, R16 ;  /* 0x00000010000f7305 */ /* 0x000ea4000020f100 */
[----:B--2---:R-:W-:-:S04]  /*29b0*/  IADD3 R20, P0, PT, R15, UR6, RZ ;  /* 0x000000060f147c10 */ /* 0x004fc8000ff1e0ff */
[----:B------:R-:W-:-:S05]  /*29c0*/  LEA.HI.X.SX32 R21, R15, UR7, 0x1, P0 ;  /* 0x000000070f157c11 */ /* 0x000fca00080f0eff */
[----:B------:R-:W2:Y:S02]  /*29d0*/  LDG.E.U8 R20, desc[UR8][R20.64] ;  /* 0x0000000814147981 */ /* 0x000ea4000c1e1100 */
[----:B--2---:R-:W-:-:S13]  /*29e0*/  ISETP.NE.AND P0, PT, R20, RZ, PT ;  /* 0x000000ff1400720c */ /* 0x004fda0003f05270 */
[----:B------:R-:W0:Y:S02]  /*29f0*/  @P0 LDC.64 R18, c[0x0][0x398] ;  /* 0x0000e600ff120b82 */ /* 0x000e240000000a00 */
[----:B0-----:R-:W-:-:S05]  /*2a00*/  @P0 IMAD.WIDE R18, R15, 0x4, R18 ;  /* 0x000000040f120825 */ /* 0x001fca00078e0212 */
[----:B------:R0:W5:Y:S01]  /*2a10*/  @P0 LDG.E R15, desc[UR8][R18.64] ;  /* 0x00000008120f0981 */ /* 0x000162000c1e1900 */
[----:B------:R-:W-:Y:S01]  /*2a20*/  @!P0 SHF.R.U32.HI R22, RZ, 0x2, R5 ;  /* 0x00000002ff168819 */ /* 0x000fe20000011605 */
[----:B------:R-:W-:Y:S02]  /*2a30*/  @P0 IMAD.MOV.U32 R4, RZ, RZ, R14 ;  /* 0x000000ffff040224 */ /* 0x000fe400078e000e */
[----:B------:R-:W-:Y:S01]  /*2a40*/  @P0 IMAD.MOV.U32 R14, RZ, RZ, R7 ;  /* 0x000000ffff0e0224 */ /* 0x000fe200078e0007 */
[----:B------:R-:W-:Y:S01]  /*2a50*/  @!P0 LOP3.LUT R22, R22, R5, RZ, 0x3c, !PT ;  /* 0x0000000516168212 */ /* 0x000fe200078e3cff */
[----:B------:R-:W-:Y:S02]  /*2a60*/  @!P0 VIADD R17, R6, 0x10974f ;  /* 0x0010974f06118836 */ /* 0x000fe40000000000 */
[----:B------:R-:W-:Y:S02]  /*2a70*/  @!P0 IMAD.SHL.U32 R23, R14, 0x10, RZ ;  /* 0x000000100e178824 */ /* 0x000fe400078e00ff */
[----:B------:R-:W-:-:S02]  /*2a80*/  @!P0 IMAD.SHL.U32 R16, R22, 0x2, RZ ;  /* 0x0000000216108824 */ /* 0x000fc400078e00ff */
[----:B------:R-:W-:Y:S02]  /*2a90*/  @P0 IMAD.MOV.U32 R7, RZ, RZ, R3 ;  /* 0x000000ffff070224 */ /* 0x000fe400078e0003 */
[--C-:B------:R-:W-:Y:S01]  /*2aa0*/  @!P0 IMAD.MOV.U32 R5, RZ, RZ, R2.reuse ;  /* 0x000000ffff058224 */ /* 0x100fe200078e0002 */
[----:B------:R-:W-:Y:S01]  /*2ab0*/  @!P0 LOP3.LUT R23, R22, R16, R23, 0x96, !PT ;  /* 0x0000001016178212 */ /* 0x000fe200078e9617 */
[----:B------:R-:W-:-:S03]  /*2ac0*/  @P0 IMAD.MOV.U32 R3, RZ, RZ, R2 ;  /* 0x000000ffff030224 */ /* 0x000fc600078e0002 */
[----:B------:R-:W-:-:S05]  /*2ad0*/  @!P0 LOP3.LUT R4, R23, R14, RZ, 0x3c, !PT ;  /* 0x0000000e17048212 */ /* 0x000fca00078e3cff */
[----:B------:R-:W-:-:S05]  /*2ae0*/  @!P0 IMAD.IADD R6, R4, 0x1, R17 ;  /* 0x0000000104068824 */ /* 0x000fca00078e0211 */
[----:B------:R-:W-:-:S05]  /*2af0*/  @!P0 I2FP.F32.U32 R6, R6 ;  /* 0x0000000600068245 */ /* 0x000fca0000201000 */
[----:B------:R-:W-:-:S04]  /*2b00*/  @!P0 FFMA R19, R6, R13, 1.1641532182693481445e-10 ;  /* 0x2f00000006138423 */ /* 0x000fc8000000000d */
[----:B------:R-:W-:-:S04]  /*2b10*/  @!P0 FMUL R19, R12, R19 ;  /* 0x000000130c138220 */ /* 0x000fc80000400000 */
[----:B------:R0:W1:Y:S01]  /*2b20*/  @!P0 F2I.TRUNC.NTZ R15, R19 ;  /* 0x00000013000f8305 */ /* 0x000062000020f100 */
[----:B------:R-:W-:Y:S05]  /*2b30*/  BRA `(.L_x_13) ;  /* 0x0000000000287947 */ /* 0x000fea0003800000 */
.L_x_12:
[----:B------:R-:W-:-:S04]  /*2b40*/  SHF.R.U32.HI R17, RZ, 0x2, R4 ;  /* 0x00000002ff117819 */ /* 0x000fc80000011604 */
[----:B------:R-:W-:Y:S01]  /*2b50*/  LOP3.LUT R17, R17, R4, RZ, 0x3c, !PT ;  /* 0x0000000411117212 */ /* 0x000fe200078e3cff */
[----:B------:R-:W-:-:S04]  /*2b60*/  IMAD.SHL.U32 R4, R7, 0x10, RZ ;  /* 0x0000001007047824 */ /* 0x000fc800078e00ff */
[----:B------:R-:W-:-:S05]  /*2b70*/  IMAD.SHL.U32 R14, R17, 0x2, RZ ;  /* 0x00000002110e7824 */ /* 0x000fca00078e00ff */
[----:B------:R-:W-:Y:S01]  /*2b80*/  LOP3.LUT R4, R17, R14, R4, 0x96, !PT ;  /* 0x0000000e11047212 */ /* 0x000fe200078e9604 */
[----:B------:R-:W-:Y:S02]  /*2b90*/  IMAD.MOV.U32 R14, RZ, RZ, R7 ;  /* 0x000000ffff0e7224 */ /* 0x000fe400078e0007 */
[----:B------:R-:W-:Y:S01]  /*2ba0*/  VIADD R17, R6, 0xb0f8a ;  /* 0x000b0f8a06117836 */ /* 0x000fe20000000000 */
[----:B------:R-:W-:Y:S01]  /*2bb0*/  LOP3.LUT R4, R4, R7, RZ, 0x3c, !PT ;  /* 0x0000000704047212 */ /* 0x000fe200078e3cff */
[----:B------:R-:W-:Y:S02]  /*2bc0*/  IMAD.MOV.U32 R7, RZ, RZ, R3 ;  /* 0x000000ffff077224 */ /* 0x000fe400078e0003 */
[----:B------:R-:W-:-:S07]  /*2bd0*/  IMAD.MOV.U32 R3, RZ, RZ, R2 ;  /* 0x000000ffff037224 */ /* 0x000fce00078e0002 */
.L_x_13:
[----:B--2---:R-:W-:Y:S05]  /*2be0*/  BSYNC.RECONVERGENT B0 ;  /* 0x0000000000007941 */ /* 0x004fea0003800200 */
.L_x_11:
[----:B------:R-:W-:Y:S01]  /*2bf0*/  SHF.R.U32.HI R2, RZ, 0x2, R5 ;  /* 0x00000002ff027819 */ /* 0x000fe20000011605 */
[----:B------:R-:W-:Y:S03]  /*2c00*/  BAR.SYNC.DEFER_BLOCKING 0x0 ;  /* 0x0000000000007b1d */ /* 0x000fe60000010000 */
[----:B------:R-:W-:Y:S01]  /*2c10*/  LOP3.LUT R2, R2, R5, RZ, 0x3c, !PT ;  /* 0x0000000502027212 */ /* 0x000fe200078e3cff */
[----:B------:R-:W-:-:S04]  /*2c20*/  IMAD.SHL.U32 R5, R4, 0x10, RZ ;  /* 0x0000001004057824 */ /* 0x000fc800078e00ff */
[----:B------:R-:W-:-:S05]  /*2c30*/  IMAD.SHL.U32 R6, R2, 0x2, RZ ;  /* 0x0000000202067824 */ /* 0x000fca00078e00ff */
[----:B------:R-:W-:-:S04]  /*2c40*/  LOP3.LUT R5, R2, R6, R5, 0x96, !PT ;  /* 0x0000000602057212 */ /* 0x000fc800078e9605 */
[----:B------:R-:W-:-:S04]  /*2c50*/  LOP3.LUT R5, R5, R4, RZ, 0x3c, !PT ;  /* 0x0000000405057212 */ /* 0x000fc800078e3cff */
[----:B------:R-:W-:-:S04]  /*2c60*/  IADD3 R2, PT, PT, R17, 0x587c5, R5 ;  /* 0x000587c511027810 */ /* 0x000fc80007ffe005 */
[----:B------:R-:W-:-:S05]  /*2c70*/  I2FP.F32.U32 R2, R2 ;  /* 0x0000000200027245 */ /* 0x000fca0000201000 */
[----:B0-----:R-:W-:-:S04]  /*2c80*/  FFMA R19, R2, R13, 1.1641532182693481445e-10 ;  /* 0x2f00000002137423 */ /* 0x001fc8000000000d */
[----:B------:R-:W-:-:S06]  /*2c90*/  FMUL R2, R8, R19 ;  /* 0x0000001308027220 */ /* 0x000fcc0000400000 */
[----:B------:R-:W1:Y:S02]  /*2ca0*/  F2I.TRUNC.NTZ R2, R2 ;  /* 0x0000000200027305 */ /* 0x000e64000020f100 */
[----:B-1---5:R-:W-:Y:S01]  /*2cb0*/  IMAD.IADD R6, R15, 0x1, R2 ;  /* 0x000000010f067824 */ /* 0x022fe200078e0202 */
[----:B------:R-:W-:-:S04]  /*2cc0*/  IADD3 R18, P1, PT, R2, UR14, RZ ;  /* 0x0000000e02127c10 */ /* 0x000fc8000ff3e0ff */
[----:B------:R-:W-:Y:S02]  /*2cd0*/  IADD3 R20, P0, PT, R6, UR12, RZ ;  /* 0x0000000c06147c10 */ /* 0x000fe4000ff1e0ff */
[----:B------:R-:W-:Y:S02]  /*2ce0*/  LEA.HI.X.SX32 R19, R2, UR15, 0x1, P1 ;  /* 0x0000000f02137c11 */ /* 0x000fe400088f0eff */
[----:B------:R-:W-:-:S04]  /*2cf0*/  LEA.HI.X.SX32 R21, R6, UR13, 0x1, P0 ;  /* 0x0000000d06157c11 */ /* 0x000fc800080f0eff */
[----:B------:R-:W2:Y:S04]  /*2d00*/  LDG.E.U8 R19, desc[UR8][R18.64] ;  /* 0x0000000812137981 */ /* 0x000ea8000c1e1100 */
[----:B------:R-:W2:Y:S01]  /*2d10*/  LDG.E.U8 R20, desc[UR8][R20.64] ;  /* 0x0000000814147981 */ /* 0x000ea2000c1e1100 */
[----:B------:R-:W-:Y:S01]  /*2d20*/  BSSY.RECONVERGENT B0, `(.L_x_14) ;  /* 0x0000041000007945 */ /* 0x000fe20003800200 */
[----:B------:R-:W-:Y:S01]  /*2d30*/  BAR.SYNC.DEFER_BLOCKING 0x0 ;  /* 0x0000000000007b1d */ /* 0x000fe20000010000 */
[----:B--2---:R-:W-:-:S13]  /*2d40*/  ISETP.NE.AND P0, PT, R20, R19, PT ;  /* 0x000000131400720c */ /* 0x004fda0003f05270 */
[----:B------:R-:W-:Y:S05]  /*2d50*/  @!P0 BRA `(.L_x_15) ;  /* 0x0000000000988947 */ /* 0x000fea0003800000 */
[----:B------:R-:W-:-:S04]  /*2d60*/  SHF.R.U32.HI R2, RZ, 0x2, R3 ;  /* 0x00000002ff027819 */ /* 0x000fc80000011603 */
[----:B------:R-:W-:Y:S01]  /*2d70*/  LOP3.LUT R2, R2, R3, RZ, 0x3c, !PT ;  /* 0x0000000302027212 */ /* 0x000fe200078e3cff */
[----:B------:R-:W-:-:S04]  /*2d80*/  IMAD.SHL.U32 R3, R5, 0x10, RZ ;  /* 0x0000001005037824 */ /* 0x000fc800078e00ff */
[----:B------:R-:W-:-:S05]  /*2d90*/  IMAD.SHL.U32 R6, R2, 0x2, RZ ;  /* 0x0000000202067824 */ /* 0x000fca00078e00ff */
[----:B------:R-:W-:Y:S01]  /*2da0*/  LOP3.LUT R2, R2, R6, R3, 0x96, !PT ;  /* 0x0000000602027212 */ /* 0x000fe200078e9603 */
[----:B------:R-:W-:-:S03]  /*2db0*/  VIADD R6, R17, 0xb0f8a ;  /* 0x000b0f8a11067836 */ /* 0x000fc60000000000 */
[----:B------:R-:W-:-:S05]  /*2dc0*/  LOP3.LUT R2, R2, R5, RZ, 0x3c, !PT ;  /* 0x0000000502027212 */ /* 0x000fca00078e3cff */
[----:B------:R-:W-:-:S05]  /*2dd0*/  IMAD.IADD R3, R2, 0x1, R6 ;  /* 0x0000000102037824 */ /* 0x000fca00078e0206 */
[----:B------:R-:W-:-:S05]  /*2de0*/  I2FP.F32.U32 R16, R3 ;  /* 0x0000000300107245 */ /* 0x000fca0000201000 */
[----:B------:R-:W-:-:S04]  /*2df0*/  FFMA R16, R16, R13, 1.1641532182693481445e-10 ;  /* 0x2f00000010107423 */ /* 0x000fc8000000000d */
[----:B------:R-:W-:-:S04]  /*2e00*/  FMUL R16, R16, 10 ;  /* 0x4120000010107820 */ /* 0x000fc80000400000 */
[----:B------:R-:W0:Y:S02]  /*2e10*/  F2I.TRUNC.NTZ R3, R16 ;  /* 0x0000001000037305 */ /* 0x000e24000020f100 */
[----:B0-----:R-:W-:-:S04]  /*2e20*/  IADD3 R20, P0, PT, R3, UR6, RZ ;  /* 0x0000000603147c10 */ /* 0x001fc8000ff1e0ff */
[----:B------:R-:W-:-:S05]  /*2e30*/  LEA.HI.X.SX32 R21, R3, UR7, 0x1, P0 ;  /* 0x0000000703157c11 */ /* 0x000fca00080f0eff */
[----:B------:R-:W2:Y:S02]  /*2e40*/  LDG.E.U8 R20, desc[UR8][R20.64] ;  /* 0x0000000814147981 */ /* 0x000ea4000c1e1100 */
[----:B--2---:R-:W-:-:S13]  /*2e50*/  ISETP.NE.AND P1, PT, R20, RZ, PT ;  /* 0x000000ff1400720c */ /* 0x004fda0003f25270 */
[----:B------:R-:W0:Y:S02]  /*2e60*/  @P1 LDC.64 R18, c[0x0][0x398] ;  /* 0x0000e600ff121b82 */ /* 0x000e240000000a00 */
[----:B0-----:R-:W-:-:S05]  /*2e70*/  @P1 IMAD.WIDE R18, R3, 0x4, R18 ;  /* 0x0000000403121825 */ /* 0x001fca00078e0212 */
[----:B------:R0:W5:Y:S01]  /*2e80*/  @P1 LDG.E R15, desc[UR8][R18.64] ;  /* 0x00000008120f1981 */ /* 0x000162000c1e1900 */
[----:B------:R-:W-:Y:S01]  /*2e90*/  @!P1 SHF.R.U32.HI R22, RZ, 0x2, R7 ;  /* 0x00000002ff169819 */ /* 0x000fe20000011607 */
[----:B------:R-:W-:Y:S01]  /*2ea0*/  @P1 IMAD.MOV.U32 R3, RZ, RZ, R2 ;  /* 0x000000ffff031224 */ /* 0x000fe200078e0002 */
[----:B------:R-:W-:Y:S01]  /*2eb0*/  PLOP3.LUT P0, PT, PT, PT, PT, 0x8, 0x80 ;  /* 0x000000000080781c */ /* 0x000fe20003f0e170 */
        /* <DEDUP_REMOVED lines=16> */
.L_x_15:
        /* <DEDUP_REMOVED lines=10> */
[----:B------:R-:W-:-:S04]  /*3060*/  FMUL R13, R8, R13 ;  /* 0x0000000d080d7220 */ /* 0x000fc80000400000 */
[----:B------:R-:W0:Y:S02]  /*3070*/  F2I.TRUNC.NTZ R2, R13 ;  /* 0x0000000d00027305 */ /* 0x000e24000020f100 */
[----:B0-----:R-:W-:Y:S01]  /*3080*/  IMAD.IADD R17, R15, 0x1, R2 ;  /* 0x000000010f117824 */ /* 0x001fe200078e0202 */
[----:B------:R-:W-:-:S04]  /*3090*/  IADD3 R18, P1, PT, R2, UR14, RZ ;  /* 0x0000000e02127c10 */ /* 0x000fc8000ff3e0ff */
[C---:B------:R-:W-:Y:S02]  /*30a0*/  IADD3 R16, P0, PT, R17.reuse, UR12, RZ ;  /* 0x0000000c11107c10 */ /* 0x040fe4000ff1e0ff */
[----:B------:R-:W-:Y:S02]  /*30b0*/  LEA.HI.X.SX32 R19, R2, UR15, 0x1, P1 ;  /* 0x0000000f02137c11 */ /* 0x000fe400088f0eff */
[----:B------:R-:W-:-:S04]  /*30c0*/  LEA.HI.X.SX32 R17, R17, UR13, 0x1, P0 ;  /* 0x0000000d11117c11 */ /* 0x000fc800080f0eff */
[----:B------:R-:W2:Y:S04]  /*30d0*/  LDG.E.U8 R19, desc[UR8][R18.64] ;  /* 0x0000000812137981 */ /* 0x000ea8000c1e1100 */
[----:B------:R-:W2:Y:S01]  /*30e0*/  LDG.E.U8 R16, desc[UR8][R16.64] ;  /* 0x0000000810107981 */ /* 0x000ea2000c1e1100 */
[----:B------:R-:W-:Y:S02]  /*30f0*/  IMAD.MOV.U32 R2, RZ, RZ, R5 ;  /* 0x000000ffff027224 */ /* 0x000fe400078e0005 */
[----:B------:R-:W-:Y:S02]  /*3100*/  IMAD.MOV.U32 R5, RZ, RZ, R4 ;  /* 0x000000ffff057224 */ /* 0x000fe400078e0004 */
[----:B------:R-:W-:Y:S01]  /*3110*/  IMAD.MOV.U32 R4, RZ, RZ, R14 ;  /* 0x000000ffff047224 */ /* 0x000fe200078e000e */
[----:B--2---:R-:W-:-:S13]  /*3120*/  ISETP.EQ.AND P0, PT, R16, R19, PT ;  /* 0x000000131000720c */ /* 0x004fda0003f02270 */
.L_x_16:
[----:B------:R-:W-:Y:S05]  /*3130*/  BSYNC.RECONVERGENT B0 ;  /* 0x0000000000007941 */ /* 0x000fea0003800200 */
.L_x_14:
[----:B------:R-:W-:Y:S06]  /*3140*/  BAR.SYNC.DEFER_BLOCKING 0x0 ;  /* 0x0000000000007b1d */ /* 0x000fec0000010000 */
[----:B------:R-:W-:Y:S05]  /*3150*/  BRA.U UP0, `(.L_x_17) ;  /* 0xfffffff500807547 */ /* 0x000fea000b83ffff */
[----:B------:R-:W2:Y:S01]  /*3160*/  LDCU.64 UR10, c[0x0][0x3a0] ;  /* 0x00007400ff0a77ac */ /* 0x000ea20008000a00 */
[----:B------:R-:W-:Y:S01]  /*3170*/  SEL R5, RZ, 0x1, !P0 ;  /* 0x00000001ff057807 */ /* 0x000fe20004000000 */
[----:B-1---5:R-:W-:Y:S01]  /*3180*/  STG.E desc[UR8][R10.64], R15 ;  /* 0x0000000f0a007986 */ /* 0x022fe2000c101908 */
[----:B--2---:R-:W-:-:S04]  /*3190*/  IADD3 R2, P1, PT, R9, UR10, RZ ;  /* 0x0000000a09027c10 */ /* 0x004fc8000ff3e0ff */
[----:B------:R-:W-:-:S05]  /*31a0*/  IADD3.X R3, PT, PT, R0, UR11, RZ, P1, !PT ;  /* 0x0000000b00037c10 */ /* 0x000fca0008ffe4ff */
[----:B------:R-:W-:Y:S01]  /*31b0*/  STG.E.U8 desc[UR8][R2.64], R5 ;  /* 0x0000000502007986 */ /* 0x000fe2000c101108 */
[----:B------:R-:W-:Y:S05]  /*31c0*/  EXIT ;  /* 0x000000000000794d */ /* 0x000fea0003800000 */
.L_x_18:
[----:B------:R-:W-:-:S00]  /*31d0*/  BRA `(.L_x_18) ;  /* 0xfffffffc00fc7947 */ /* 0x000fc0000383ffff */
[----:B------:R-:W-:-:S00]  /*31e0*/  NOP ;  /* 0x0000000000007918 */ /* 0x000fc00000000000 */
        /* <DEDUP_REMOVED lines=9> */
.L_x_19:


//--------------------- .nv.global.init           --------------------------
	.section	.nv.global.init,"aw",@progbits
	.align	4
.nv.global.init:
	.type		mrg32k3aM1SubSeq,@object
	.size		mrg32k3aM1SubSeq,(mrg32k3aM2SubSeq - mrg32k3aM1SubSeq)
mrg32k3aM1SubSeq:
        /*0000*/ 	.byte	0x0b, 0xcc, 0xee, 0x04, 0x73, 0x29, 0x8b, 0x6f, 0xf6, 0x53, 0x03, 0xf6, 0x23, 0xf6, 0xea, 0xda
        /* <DEDUP_REMOVED lines=125> */
	.type		mrg32k3aM2SubSeq,@object
	.size		mrg32k3aM2SubSeq,(mrg32k3aM1 - mrg32k3aM2SubSeq)
mrg32k3aM2SubSeq:
        /* <DEDUP_REMOVED lines=126> */
	.type		mrg32k3aM1,@object
	.size		mrg32k3aM1,(mrg32k3aM1Seq - mrg32k3aM1)
mrg32k3aM1:
        /* <DEDUP_REMOVED lines=144> */
	.type		mrg32k3aM1Seq,@object
	.size		mrg32k3aM1Seq,(mrg32k3aM2 - mrg32k3aM1Seq)
mrg32k3aM1Seq:
        /* <DEDUP_REMOVED lines=144> */
	.type		mrg32k3aM2,@object
	.size		mrg32k3aM2,(mrg32k3aM2Seq - mrg32k3aM2)
mrg32k3aM2:
        /* <DEDUP_REMOVED lines=144> */
	.type		mrg32k3aM2Seq,@object
	.size		mrg32k3aM2Seq,(precalc_xorwow_matrix - mrg32k3aM2Seq)
mrg32k3aM2Seq:
        /* <DEDUP_REMOVED lines=144> */
	.type		precalc_xorwow_matrix,@object
	.size		precalc_xorwow_matrix,(precalc_xorwow_offset_matrix - precalc_xorwow_matrix)
precalc_xorwow_matrix:
        /* <DEDUP_REMOVED lines=6400> */
	.type		precalc_xorwow_offset_matrix,@object
	.size		precalc_xorwow_offset_matrix,(.L_1 - precalc_xorwow_offset_matrix)
precalc_xorwow_offset_matrix:
        /* <DEDUP_REMOVED lines=6400> */
.L_1:


//--------------------- .nv.shared.reserved.0     --------------------------
	.section	.nv.shared.reserved.0,"aw",@nobits
	.weak		__nv_reservedSMEM_offset_0_alias
	.size		__nv_reservedSMEM_offset_0_alias, 0, 64
	.other		__nv_reservedSMEM_offset_0_alias,@"STO_CUDA_RESERVED_SHARED STV_DEFAULT"
__nv_reservedSMEM_offset_0_alias:
	.zero		0
	.zero		64


//--------------------- .nv.constant0._Z9sdsKernelPcS_iiPiPb --------------------------
	.section	.nv.constant0._Z9sdsKernelPcS_iiPiPb,"a",@progbits
	.sectionflags	@""
	.align	4
.nv.constant0._Z9sdsKernelPcS_iiPiPb:
	.zero		936


//--------------------- SYMBOLS --------------------------

	.type		.nv.reservedSmem.offset0,@object
	.size		.nv.reservedSmem.offset0,0x4
